def matmul_kernel(
    a_ptr,
    b_ptr,
    c_ptr,
    M,
    N,
    K,
    stride_am,
    stride_ak,
    stride_bk,
    stride_bn,
    stride_cm,
    stride_cn,
    BLOCK_M: tl.constexpr,
    BLOCK_N: tl.constexpr,
    BLOCK_K: tl.constexpr,
    GROUP_M: tl.constexpr,
):
    pid = tl.program_id(axis=0)
    num_pid_m = tl.cdiv(M, BLOCK_M)
    num_pid_n = tl.cdiv(N, BLOCK_N)
    num_pid_in_group = GROUP_M * num_pid_n
    group_id = pid // num_pid_in_group
    first_pid_m = group_id * GROUP_M
    group_size_m = min(num_pid_m - first_pid_m, GROUP_M)
    pid_m = first_pid_m + ((pid % num_pid_in_group) % group_size_m)
    pid_n = (pid % num_pid_in_group) // group_size_m

    offs_am = (pid_m * BLOCK_M + tl.arange(0, BLOCK_M)) % M
    offs_bn = (pid_n * BLOCK_N + tl.arange(0, BLOCK_N)) % N
    offs_k = tl.arange(0, BLOCK_K)
    a_ptrs = a_ptr + offs_am[:, None] * stride_am + offs_k[None, :] * stride_ak
    b_ptrs = b_ptr + offs_k[:, None] * stride_bk + offs_bn[None, :] * stride_bn

    acc = tl.zeros((BLOCK_M, BLOCK_N), dtype=tl.float32)
    for kk in range(0, tl.cdiv(K, BLOCK_K)):
        a = tl.load(a_ptrs, mask=offs_k[None, :] < K - kk * BLOCK_K, other=0.0)
        b = tl.load(b_ptrs, mask=offs_k[:, None] < K - kk * BLOCK_K, other=0.0)
        acc = tl.dot(a, b, acc)
        a_ptrs += BLOCK_K * stride_ak
        b_ptrs += BLOCK_K * stride_bk

    c = acc.to(c_ptr.dtype.element_ty)
    offs_cm = pid_m * BLOCK_M + tl.arange(0, BLOCK_M)
    offs_cn = pid_n * BLOCK_N + tl.arange(0, BLOCK_N)
    c_ptrs = c_ptr + offs_cm[:, None] * stride_cm + offs_cn[None, :] * stride_cn
    mask = (offs_cm[:, None] < M) & (offs_cn[None, :] < N)
    tl.store(c_ptrs, c, mask=mask)

# config = {"BLOCK_K": 64, "BLOCK_M": 64, "BLOCK_N": 32, "GROUP_M": 8, "arch": "sm_100", "dtype": "fp8e4m3", "num_ctas": 1, "num_stages": 2, "num_warps": 2}
# arch = sm_100


// ===== COMPILED SASS (sm_100a) =====

	.target	sm_100a

	.elftype	@"ET_EXEC"


//--------------------- .note.nv.tkinfo           --------------------------
	.section	.note.nv.tkinfo,"",@"SHT_NOTE"
	.sectionflags	@"SHF_NOTE_NV_TKINFO"
	.tkinfo
        /*0018*/ 	.word	0x00000081
        /*0030*/ 	.string	""
        /*0030*/ 	.string	"ptxas-blackwell"
        /*0030*/ 	.string	"Cuda compilation tools, release 12.9, V12.9.86"
        /*0030*/ 	.string	"Build cuda_12.9.r12.9/compiler.36037853_0"
        /*0030*/ 	.string	"-v  -suppress-debug-info  -lineinfo  -arch sm_100a "



//--------------------- .note.nv.cuver            --------------------------
	.section	.note.nv.cuver,"",@"SHT_NOTE"
	.sectionflags	@"SHF_NOTE_NV_CUVER"
        /*0018*/ 	.short	0x0001
        /*001a*/ 	.short	0x0064
        /*001c*/ 	.short	0x0001
        /*001e*/ 	.short	0x0000
        /*0020*/ 	.short	0x0001
        /*0022*/ 	.short	0x0000


//--------------------- .nv.info                  --------------------------
	.section	.nv.info,"",@"SHT_CUDA_INFO"
	.align	4


	//----- nvinfo : EIATTR_REGCOUNT
	.align		4
        /*0000*/ 	.byte	0x04, 0x2f
        /*0002*/ 	.short	(.L_1 - .L_0)
	.align		4
.L_0:
        /*0004*/ 	.word	index@(matmul_kernel)
        /*0008*/ 	.word	0x000000a7


	//----- nvinfo : EIATTR_FRAME_SIZE
	.align		4
.L_1:
        /*000c*/ 	.byte	0x04, 0x11
        /*000e*/ 	.short	(.L_3 - .L_2)
	.align		4
.L_2:
        /*0010*/ 	.word	index@(matmul_kernel)
        /*0014*/ 	.word	0x00000000


	//----- nvinfo : EIATTR_MIN_STACK_SIZE
	.align		4
.L_3:
        /*0018*/ 	.byte	0x04, 0x12
        /*001a*/ 	.short	(.L_5 - .L_4)
	.align		4
.L_4:
        /*001c*/ 	.word	index@(matmul_kernel)
        /*0020*/ 	.word	0x00000000
.L_5:


//--------------------- .nv.info.matmul_kernel    --------------------------
	.section	.nv.info.matmul_kernel,"",@"SHT_CUDA_INFO"
	.sectionflags	@""
	.align	4


	//----- nvinfo : EIATTR_CUDA_API_VERSION
	.align		4
        /*0000*/ 	.byte	0x04, 0x37
        /*0002*/ 	.short	(.L_7 - .L_6)
.L_6:
        /*0004*/ 	.word	0x00000081


	//----- nvinfo : EIATTR_KPARAM_INFO
	.align		4
.L_7:
        /*0008*/ 	.byte	0x04, 0x17
        /*000a*/ 	.short	(.L_9 - .L_8)
.L_8:
        /*000c*/ 	.word	0x00000000
        /*0010*/ 	.short	0x000d
        /*0012*/ 	.short	0x0048
        /*0014*/ 	.byte	0x00, 0xf4, 0x21, 0x00


	//----- nvinfo : EIATTR_KPARAM_INFO
	.align		4
.L_9:
        /*0018*/ 	.byte	0x04, 0x17
        /*001a*/ 	.short	(.L_11 - .L_10)
.L_10:
        /*001c*/ 	.word	0x00000000
        /*0020*/ 	.short	0x000c
        /*0022*/ 	.short	0x0040
        /*0024*/ 	.byte	0x00, 0xf4, 0x21, 0x00


	//----- nvinfo : EIATTR_KPARAM_INFO
	.align		4
.L_11:
        /*0028*/ 	.byte	0x04, 0x17
        /*002a*/ 	.short	(.L_13 - .L_12)
.L_12:
        /*002c*/ 	.word	0x00000000
        /*0030*/ 	.short	0x000b
        /*0032*/ 	.short	0x0038
        /*0034*/ 	.byte	0x00, 0xf0, 0x11, 0x00


	//----- nvinfo : EIATTR_KPARAM_INFO
	.align		4
.L_13:
        /*0038*/ 	.byte	0x04, 0x17
        /*003a*/ 	.short	(.L_15 - .L_14)
.L_14:
        /*003c*/ 	.word	0x00000000
        /*0040*/ 	.short	0x000a
        /*0042*/ 	.short	0x0034
        /*0044*/ 	.byte	0x00, 0xf0, 0x11, 0x00


	//----- nvinfo : EIATTR_KPARAM_INFO
	.align		4
.L_15:
        /*0048*/ 	.byte	0x04, 0x17
        /*004a*/ 	.short	(.L_17 - .L_16)
.L_16:
        /*004c*/ 	.word	0x00000000
        /*0050*/ 	.short	0x0009
        /*0052*/ 	.short	0x0030
        /*0054*/ 	.byte	0x00, 0xf0, 0x11, 0x00


	//----- nvinfo : EIATTR_KPARAM_INFO
	.align		4
.L_17:
        /*0058*/ 	.byte	0x04, 0x17
        /*005a*/ 	.short	(.L_19 - .L_18)
.L_18:
        /*005c*/ 	.word	0x00000000
        /*0060*/ 	.short	0x0008
        /*0062*/ 	.short	0x002c
        /*0064*/ 	.byte	0x00, 0xf0, 0x11, 0x00


	//----- nvinfo : EIATTR_KPARAM_INFO
	.align		4
.L_19:
        /*0068*/ 	.byte	0x04, 0x17
        /*006a*/ 	.short	(.L_21 - .L_20)
.L_20:
        /*006c*/ 	.word	0x00000000
        /*0070*/ 	.short	0x0007
        /*0072*/ 	.short	0x0028
        /*0074*/ 	.byte	0x00, 0xf0, 0x11, 0x00


	//----- nvinfo : EIATTR_KPARAM_INFO
	.align		4
.L_21:
        /*0078*/ 	.byte	0x04, 0x17
        /*007a*/ 	.short	(.L_23 - .L_22)
.L_22:
        /*007c*/ 	.word	0x00000000
        /*0080*/ 	.short	0x0006
        /*0082*/ 	.short	0x0024
        /*0084*/ 	.byte	0x00, 0xf0, 0x11, 0x00


	//----- nvinfo : EIATTR_KPARAM_INFO
	.align		4
.L_23:
        /*0088*/ 	.byte	0x04, 0x17
        /*008a*/ 	.short	(.L_25 - .L_24)
.L_24:
        /*008c*/ 	.word	0x00000000
        /*0090*/ 	.short	0x0005
        /*0092*/ 	.short	0x0020
        /*0094*/ 	.byte	0x00, 0xf0, 0x11, 0x00


	//----- nvinfo : EIATTR_KPARAM_INFO
	.align		4
.L_25:
        /*0098*/ 	.byte	0x04, 0x17
        /*009a*/ 	.short	(.L_27 - .L_26)
.L_26:
        /*009c*/ 	.word	0x00000000
        /*00a0*/ 	.short	0x0004
        /*00a2*/ 	.short	0x001c
        /*00a4*/ 	.byte	0x00, 0xf0, 0x11, 0x00


	//----- nvinfo : EIATTR_KPARAM_INFO
	.align		4
.L_27:
        /*00a8*/ 	.byte	0x04, 0x17
        /*00aa*/ 	.short	(.L_29 - .L_28)
.L_28:
        /*00ac*/ 	.word	0x00000000
        /*00b0*/ 	.short	0x0003
        /*00b2*/ 	.short	0x0018
        /*00b4*/ 	.byte	0x00, 0xf0, 0x11, 0x00


	//----- nvinfo : EIATTR_KPARAM_INFO
	.align		4
.L_29:
        /*00b8*/ 	.byte	0x04, 0x17
        /*00ba*/ 	.short	(.L_31 - .L_30)
.L_30:
        /*00bc*/ 	.word	0x00000000
        /*00c0*/ 	.short	0x0002
        /*00c2*/ 	.short	0x0010
        /*00c4*/ 	.byte	0x00, 0xf4, 0x21, 0x00


	//----- nvinfo : EIATTR_KPARAM_INFO
	.align		4
.L_31:
        /*00c8*/ 	.byte	0x04, 0x17
        /*00ca*/ 	.short	(.L_33 - .L_32)
.L_32:
        /*00cc*/ 	.word	0x00000000
        /*00d0*/ 	.short	0x0001
        /*00d2*/ 	.short	0x0008
        /*00d4*/ 	.byte	0x00, 0xf4, 0x21, 0x00


	//----- nvinfo : EIATTR_KPARAM_INFO
	.align		4
.L_33:
        /*00d8*/ 	.byte	0x04, 0x17
        /*00da*/ 	.short	(.L_35 - .L_34)
.L_34:
        /*00dc*/ 	.word	0x00000000
        /*00e0*/ 	.short	0x0000
        /*00e2*/ 	.short	0x0000
        /*00e4*/ 	.byte	0x00, 0xf4, 0x21, 0x00


	//----- nvinfo : EIATTR_SPARSE_MMA_MASK
	.align		4
.L_35:
        /*00e8*/ 	.byte	0x03, 0x50
        /*00ea*/ 	.short	0x0000


	//----- nvinfo : EIATTR_MAXREG_COUNT
	.align		4
        /*00ec*/ 	.byte	0x03, 0x1b
        /*00ee*/ 	.short	0x00ff


	//----- nvinfo : EIATTR_NUM_BARRIERS
	.align		4
        /*00f0*/ 	.byte	0x02, 0x4c
        /*00f2*/ 	.byte	0x01
	.zero		1


	//----- nvinfo : EIATTR_VRC_CTA_INIT_COUNT
	.align		4
        /*00f4*/ 	.byte	0x02, 0x4a
	.zero		1
	.zero		1


	//----- nvinfo : EIATTR_EXIT_INSTR_OFFSETS
	.align		4
        /*00f8*/ 	.byte	0x04, 0x1c
        /*00fa*/ 	.short	(.L_37 - .L_36)


	//   ....[0]....
.L_36:
        /*00fc*/ 	.word	0x00007980


	//   ....[1]....
        /*0100*/ 	.word	0x000079a0


	//----- nvinfo : EIATTR_REQNTID
	.align		4
.L_37:
        /*0104*/ 	.byte	0x04, 0x10
        /*0106*/ 	.short	(.L_39 - .L_38)
.L_38:
        /*0108*/ 	.word	0x00000040
        /*010c*/ 	.word	0x00000001
        /*0110*/ 	.word	0x00000001


	//----- nvinfo : EIATTR_CBANK_PARAM_SIZE
	.align		4
.L_39:
        /*0114*/ 	.byte	0x03, 0x19
        /*0116*/ 	.short	0x0050


	//----- nvinfo : EIATTR_PARAM_CBANK
	.align		4
        /*0118*/ 	.byte	0x04, 0x0a
        /*011a*/ 	.short	(.L_41 - .L_40)
	.align		4
.L_40:
        /*011c*/ 	.word	index@(.nv.constant0.matmul_kernel)
        /*0120*/ 	.short	0x0380
        /*0122*/ 	.short	0x0050


	//----- nvinfo : EIATTR_SW_WAR
	.align		4
.L_41:
        /*0124*/ 	.byte	0x04, 0x36
        /*0126*/ 	.short	(.L_43 - .L_42)
.L_42:
        /*0128*/ 	.word	0x00000008
.L_43:


//--------------------- .nv.compat                --------------------------
	.section	.nv.compat,"",@"SHT_CUDA_COMPAT_INFO"
	.align	4
        /*0000*/ 	.byte	0x02, 0x02, 0x02, 0x00, 0x02, 0x05, 0x05, 0x00, 0x02, 0x03, 0x00, 0x00, 0x02, 0x06, 0x01, 0x00


//--------------------- .nv.callgraph             --------------------------
	.section	.nv.callgraph,"",@"SHT_CUDA_CALLGRAPH"
	.align	4
	.sectionentsize	8
	.align		4
        /*0000*/ 	.word	0x00000000
	.align		4
        /*0004*/ 	.word	0xffffffff
	.align		4
        /*0008*/ 	.word	0x00000000
	.align		4
        /*000c*/ 	.word	0xfffffffe
	.align		4
        /*0010*/ 	.word	0x00000000
	.align		4
        /*0014*/ 	.word	0xfffffffd
	.align		4
        /*0018*/ 	.word	0x00000000
	.align		4
        /*001c*/ 	.word	0xfffffffc


//--------------------- .text.matmul_kernel       --------------------------
	.section	.text.matmul_kernel,"ax",@progbits
	.align	128
        .global         matmul_kernel
        .type           matmul_kernel,@function
        .size           matmul_kernel,(.L_x_4 - matmul_kernel)
        .other          matmul_kernel,@"STO_CUDA_ENTRY STV_DEFAULT"
matmul_kernel:
.text.matmul_kernel:
[----:B------:R-:W0:Y:S08]  /*0000*/  LDC R1, c[0x0][0x37c] ;  /* 0x0000df00ff017b82 */ /* 0x000e300000000800 */
[----:B------:R-:W1:Y:S01]  /*0010*/  LDC.64 R24, c[0x0][0x398] ;  /* 0x0000e600ff187b82 */ /* 0x000e620000000a00 */
[----:B------:R-:W2:Y:S01]  /*0020*/  S2R R5, SR_CTAID.X ;  /* 0x0000000000057919 */ /* 0x000ea20000002500 */
[----:B------:R-:W3:Y:S01]  /*0030*/  LDCU UR5, c[0x0][0x3a0] ;  /* 0x00007400ff0577ac */ /* 0x000ee20008000800 */
[----:B------:R-:W4:Y:S01]  /*0040*/  S2R R13, SR_TID.X ;  /* 0x00000000000d7919 */ /* 0x000f220000002100 */
[----:B------:R-:W5:Y:S04]  /*0050*/  LDCU UR7, c[0x0][0x3a0] ;  /* 0x00007400ff0777ac */ /* 0x000f680008000800 */
[----:B------:R-:W0:Y:S01]  /*0060*/  S2UR UR6, SR_CgaCtaId ;  /* 0x00000000000679c3 */ /* 0x000e220000008800 */
[----:B------:R-:W-:Y:S01]  /*0070*/  UMOV UR4, 0x400 ;  /* 0x0000040000047882 */ /* 0x000fe20000000000 */
[----:B------:R-:W0:Y:S01]  /*0080*/  LDCU.64 UR8, c[0x0][0x358] ;  /* 0x00006b00ff0877ac */ /* 0x000e220008000a00 */
[----:B---3--:R-:W-:Y:S01]  /*0090*/  UIADD3 UR5, UPT, UPT, UR5, 0x3f, URZ ;  /* 0x0000003f05057890 */ /* 0x008fe2000fffe0ff */
[----:B-1----:R-:W-:-:S03]  /*00a0*/  VIADD R0, R25, 0x1f ;  /* 0x0000001f19007836 */ /* 0x002fc60000000000 */
[----:B------:R-:W-:Y:S01]  /*00b0*/  UISETP.GT.AND UP0, UPT, UR5, 0x3f, UPT ;  /* 0x0000003f0500788c */ /* 0x000fe2000bf04270 */
[----:B-----5:R-:W-:Y:S01]  /*00c0*/  IMAD.U32 R89, RZ, RZ, UR7 ;  /* 0x00000007ff597e24 */ /* 0x020fe2000f8e00ff */
[----:B------:R-:W-:Y:S01]  /*00d0*/  SHF.R.S32.HI R3, RZ, 0x1f, R0 ;  /* 0x0000001fff037819 */ /* 0x000fe20000011400 */
[----:B0-----:R-:W-:-:S03]  /*00e0*/  ULEA UR4, UR6, UR4, 0x18 ;  /* 0x0000000406047291 */ /* 0x001fc6000f8ec0ff */
[----:B------:R-:W-:Y:S02]  /*00f0*/  LEA.HI R3, R3, R0, RZ, 0x5 ;  /* 0x0000000003037211 */ /* 0x000fe400078f28ff */
[----:B--2---:R-:W-:Y:S02]  /*0100*/  IABS R8, R5 ;  /* 0x0000000500087213 */ /* 0x004fe40000000000 */
[----:B------:R-:W-:Y:S02]  /*0110*/  SHF.R.S32.HI R3, RZ, 0x5, R3 ;  /* 0x00000005ff037819 */ /* 0x000fe40000011403 */
[----:B----4-:R-:W-:-:S03]  /*0120*/  LOP3.LUT R86, R13, 0x3f, RZ, 0xc0, !PT ;  /* 0x0000003f0d567812 */ /* 0x010fc600078ec0ff */
[----:B------:R-:W-:-:S05]  /*0130*/  IMAD.SHL.U32 R4, R3, 0x8, RZ ;  /* 0x0000000803047824 */ /* 0x000fca00078e00ff */
[-C--:B------:R-:W-:Y:S02]  /*0140*/  IABS R7, R4.reuse ;  /* 0x0000000400077213 */ /* 0x080fe40000000000 */
[----:B------:R-:W-:Y:S02]  /*0150*/  IABS R10, R4 ;  /* 0x00000004000a7213 */ /* 0x000fe40000000000 */
[----:B------:R-:W0:Y:S08]  /*0160*/  I2F.RP R0, R7 ;  /* 0x0000000700007306 */ /* 0x000e300000209400 */
[----:B0-----:R-:W0:Y:S02]  /*0170*/  MUFU.RCP R0, R0 ;  /* 0x0000000000007308 */ /* 0x001e240000001000 */
[----:B0-----:R-:W-:-:S02]  /*0180*/  VIADD R2, R0, 0xffffffe ;  /* 0x0ffffffe00027836 */ /* 0x001fc40000000000 */
[----:B------:R-:W-:-:S04]  /*0190*/  IMAD.MOV R0, RZ, RZ, -R10 ;  /* 0x000000ffff007224 */ /* 0x000fc800078e0a0a */
[----:B------:R0:W1:Y:S02]  /*01a0*/  F2I.FTZ.U32.TRUNC.NTZ R3, R2 ;  /* 0x0000000200037305 */ /* 0x000064000021f000 */
[----:B0-----:R-:W-:Y:S02]  /*01b0*/  IMAD.MOV.U32 R2, RZ, RZ, RZ ;  /* 0x000000ffff027224 */ /* 0x001fe400078e00ff */
[----:B-1----:R-:W-:-:S04]  /*01c0*/  IMAD.MOV R6, RZ, RZ, -R3 ;  /* 0x000000ffff067224 */ /* 0x002fc800078e0a03 */
[----:B------:R-:W-:Y:S02]  /*01d0*/  IMAD R9, R6, R7, RZ ;  /* 0x0000000706097224 */ /* 0x000fe400078e02ff */
[----:B------:R-:W-:Y:S02]  /*01e0*/  IMAD.MOV.U32 R6, RZ, RZ, R8 ;  /* 0x000000ffff067224 */ /* 0x000fe400078e0008 */
[----:B------:R-:W-:-:S06]  /*01f0*/  IMAD.HI.U32 R3, R3, R9, R2 ;  /* 0x0000000903037227 */ /* 0x000fcc00078e0002 */
[----:B------:R-:W-:-:S04]  /*0200*/  IMAD.HI.U32 R3, R3, R6, RZ ;  /* 0x0000000603037227 */ /* 0x000fc800078e00ff */
[----:B------:R-:W-:-:S05]  /*0210*/  IMAD R0, R3, R0, R6 ;  /* 0x0000000003007224 */ /* 0x000fca00078e0206 */
[----:B------:R-:W-:-:S13]  /*0220*/  ISETP.GT.U32.AND P1, PT, R7, R0, PT ;  /* 0x000000000700720c */ /* 0x000fda0003f24070 */
[----:B------:R-:W-:Y:S02]  /*0230*/  @!P1 IMAD.IADD R0, R0, 0x1, -R7 ;  /* 0x0000000100009824 */ /* 0x000fe400078e0a07 */
[----:B------:R-:W-:Y:S01]  /*0240*/  @!P1 VIADD R3, R3, 0x1 ;  /* 0x0000000103039836 */ /* 0x000fe20000000000 */
[----:B------:R-:W-:Y:S02]  /*0250*/  ISETP.NE.AND P1, PT, R4, RZ, PT ;  /* 0x000000ff0400720c */ /* 0x000fe40003f25270 */
[----:B------:R-:W-:Y:S02]  /*0260*/  ISETP.GE.U32.AND P0, PT, R0, R7, PT ;  /* 0x000000070000720c */ /* 0x000fe40003f06070 */
[----:B------:R-:W-:-:S04]  /*0270*/  LOP3.LUT R0, R5, R4, RZ, 0x3c, !PT ;  /* 0x0000000405007212 */ /* 0x000fc800078e3cff */
[----:B------:R-:W-:Y:S01]  /*0280*/  ISETP.GE.AND P2, PT, R0, RZ, PT ;  /* 0x000000ff0000720c */ /* 0x000fe20003f46270 */
[----:B------:R-:W-:-:S06]  /*0290*/  VIADD R0, R24, 0x3f ;  /* 0x0000003f18007836 */ /* 0x000fcc0000000000 */
[----:B------:R-:W-:-:S04]  /*02a0*/  @P0 VIADD R3, R3, 0x1 ;  /* 0x0000000103030836 */ /* 0x000fc80000000000 */
[----:B------:R-:W-:Y:S01]  /*02b0*/  IMAD.MOV.U32 R2, RZ, RZ, R3 ;  /* 0x000000ffff027224 */ /* 0x000fe200078e0003 */
[----:B------:R-:W-:-:S03]  /*02c0*/  SHF.R.S32.HI R3, RZ, 0x1f, R0 ;  /* 0x0000001fff037819 */ /* 0x000fc60000011400 */
[----:B------:R-:W-:Y:S01]  /*02d0*/  @!P2 IMAD.MOV R2, RZ, RZ, -R2 ;  /* 0x000000ffff02a224 */ /* 0x000fe200078e0a02 */
[----:B------:R-:W-:Y:S02]  /*02e0*/  @!P1 LOP3.LUT R2, RZ, R4, RZ, 0x33, !PT ;  /* 0x00000004ff029212 */ /* 0x000fe400078e33ff */
[----:B------:R-:W-:-:S03]  /*02f0*/  LEA.HI R3, R3, R0, RZ, 0x6 ;  /* 0x0000000003037211 */ /* 0x000fc600078f30ff */
[----:B------:R-:W-:Y:S02]  /*0300*/  IMAD.SHL.U32 R11, R2, 0x8, RZ ;  /* 0x00000008020b7824 */ /* 0x000fe400078e00ff */
[----:B------:R-:W-:-:S03]  /*0310*/  IMAD.MOV R2, RZ, RZ, -R2 ;  /* 0x000000ffff027224 */ /* 0x000fc600078e0a02 */
[----:B------:R-:W-:Y:S01]  /*0320*/  LEA.HI.SX32 R3, R3, -R11, 0x1a ;  /* 0x8000000b03037211 */ /* 0x000fe200078fd2ff */
[----:B------:R-:W-:-:S03]  /*0330*/  IMAD R4, R4, R2, R5 ;  /* 0x0000000204047224 */ /* 0x000fc600078e0205 */
[----:B------:R-:W-:Y:S02]  /*0340*/  VIMNMX R15, PT, PT, R3, 0x8, PT ;  /* 0x00000008030f7848 */ /* 0x000fe40003fe0100 */
[----:B------:R-:W-:Y:S02]  /*0350*/  IABS R9, R4 ;  /* 0x0000000400097213 */ /* 0x000fe40000000000 */
[----:B------:R-:W-:-:S04]  /*0360*/  IABS R7, R15 ;  /* 0x0000000f00077213 */ /* 0x000fc80000000000 */
[----:B------:R-:W0:Y:S08]  /*0370*/  I2F.RP R0, R7 ;  /* 0x0000000700007306 */ /* 0x000e300000209400 */
[----:B0-----:R-:W0:Y:S02]  /*0380*/  MUFU.RCP R0, R0 ;  /* 0x0000000000007308 */ /* 0x001e240000001000 */
[----:B0-----:R-:W-:-:S06]  /*0390*/  VIADD R3, R0, 0xffffffe ;  /* 0x0ffffffe00037836 */ /* 0x001fcc0000000000 */
[----:B------:R-:W0:Y:S02]  /*03a0*/  F2I.FTZ.U32.TRUNC.NTZ R3, R3 ;  /* 0x0000000300037305 */ /* 0x000e24000021f000 */
[----:B0-----:R-:W-:-:S04]  /*03b0*/  IMAD.MOV R6, RZ, RZ, -R3 ;  /* 0x000000ffff067224 */ /* 0x001fc800078e0a03 */
[----:B------:R-:W-:Y:S01]  /*03c0*/  IMAD.MOV.U32 R2, RZ, RZ, R6 ;  /* 0x000000ffff027224 */ /* 0x000fe200078e0006 */
[----:B------:R-:W-:-:S03]  /*03d0*/  IABS R6, R15 ;  /* 0x0000000f00067213 */ /* 0x000fc60000000000 */
[----:B------:R-:W-:Y:S02]  /*03e0*/  IMAD R5, R2, R7, RZ ;  /* 0x0000000702057224 */ /* 0x000fe400078e02ff */
[----:B------:R-:W-:Y:S02]  /*03f0*/  IMAD.MOV.U32 R2, RZ, RZ, RZ ;  /* 0x000000ffff027224 */ /* 0x000fe400078e00ff */
[----:B------:R-:W-:Y:S02]  /*0400*/  IMAD.MOV R0, RZ, RZ, -R6 ;  /* 0x000000ffff007224 */ /* 0x000fe400078e0a06 */
        /* <DEDUP_REMOVED lines=9> */
[----:B------:R-:W-:-:S07]  /*04a0*/  ISETP.GE.AND P2, PT, R0, RZ, PT ;  /* 0x000000ff0000720c */ /* 0x000fce0003f46270 */
[----:B------:R-:W-:-:S06]  /*04b0*/  @P0 VIADD R2, R2, 0x1 ;  /* 0x0000000102020836 */ /* 0x000fcc0000000000 */
[----:B------:R-:W-:Y:S01]  /*04c0*/  @!P2 IMAD.MOV R2, RZ, RZ, -R2 ;  /* 0x000000ffff02a224 */ /* 0x000fe200078e0a02 */
[----:B------:R-:W-:-:S05]  /*04d0*/  @!P1 LOP3.LUT R2, RZ, R15, RZ, 0x33, !PT ;  /* 0x0000000fff029212 */ /* 0x000fca00078e33ff */
[----:B------:R-:W-:Y:S02]  /*04e0*/  IMAD.MOV R0, RZ, RZ, -R2 ;  /* 0x000000ffff007224 */ /* 0x000fe400078e0a02 */
[----:B------:R-:W-:Y:S02]  /*04f0*/  IMAD.SHL.U32 R12, R2, 0x20, RZ ;  /* 0x00000020020c7824 */ /* 0x000fe400078e00ff */
[----:B------:R-:W-:Y:S02]  /*0500*/  IMAD R0, R15, R0, R4 ;  /* 0x000000000f007224 */ /* 0x000fe400078e0204 */
[C---:B------:R-:W-:Y:S02]  /*0510*/  VIADD R26, R12.reuse, 0x1 ;  /* 0x000000010c1a7836 */ /* 0x040fe40000000000 */
[----:B------:R-:W-:Y:S02]  /*0520*/  IMAD.IADD R11, R11, 0x1, R0 ;  /* 0x000000010b0b7824 */ /* 0x000fe400078e0200 */
[----:B------:R-:W-:-:S02]  /*0530*/  VIADD R30, R12, 0x2 ;  /* 0x000000020c1e7836 */ /* 0x000fc40000000000 */
[C---:B------:R-:W-:Y:S02]  /*0540*/  VIADD R28, R12.reuse, 0x3 ;  /* 0x000000030c1c7836 */ /* 0x040fe40000000000 */
[C---:B------:R-:W-:Y:S02]  /*0550*/  VIADD R32, R12.reuse, 0x4 ;  /* 0x000000040c207836 */ /* 0x040fe40000000000 */
[C---:B------:R-:W-:Y:S02]  /*0560*/  VIADD R34, R12.reuse, 0x5 ;  /* 0x000000050c227836 */ /* 0x040fe40000000000 */
[C---:B------:R-:W-:Y:S02]  /*0570*/  VIADD R36, R12.reuse, 0x6 ;  /* 0x000000060c247836 */ /* 0x040fe40000000000 */
[C---:B------:R-:W-:Y:S02]  /*0580*/  VIADD R38, R12.reuse, 0x7 ;  /* 0x000000070c267836 */ /* 0x040fe40000000000 */
        /* <DEDUP_REMOVED lines=23> */
[----:B------:R-:W-:Y:S02]  /*0700*/  VIADD R23, R12, 0x1f ;  /* 0x0000001f0c177836 */ /* 0x000fe40000000000 */
[----:B------:R-:W-:Y:S01]  /*0710*/  IMAD R11, R11, 0x40, R86 ;  /* 0x000000400b0b7824 */ /* 0x000fe200078e0256 */
[----:B------:R-:W-:Y:S06]  /*0720*/  BRA.U UP0, `(.L_x_0) ;  /* 0x0000000100487547 */ /* 0x000fec000b800000 */
[----:B------:R-:W-:Y:S01]  /*0730*/  IMAD.SHL.U32 R10, R13, 0x8, RZ ;  /* 0x000000080d0a7824 */ /* 0x000fe200078e00ff */
[----:B------:R-:W-:Y:S02]  /*0740*/  CS2R R68, SRZ ;  /* 0x0000000000447805 */ /* 0x000fe4000001ff00 */
[----:B------:R-:W-:Y:S02]  /*0750*/  CS2R R70, SRZ ;  /* 0x0000000000467805 */ /* 0x000fe4000001ff00 */
[----:B------:R-:W-:Y:S02]  /*0760*/  CS2R R64, SRZ ;  /* 0x0000000000407805 */ /* 0x000fe4000001ff00 */
[----:B------:R-:W-:Y:S02]  /*0770*/  CS2R R66, SRZ ;  /* 0x0000000000427805 */ /* 0x000fe4000001ff00 */
[----:B------:R-:W-:Y:S02]  /*0780*/  CS2R R60, SRZ ;  /* 0x00000000003c7805 */ /* 0x000fe4000001ff00 */
[----:B------:R-:W-:-:S02]  /*0790*/  CS2R R62, SRZ ;  /* 0x00000000003e7805 */ /* 0x000fc4000001ff00 */
        /* <DEDUP_REMOVED lines=9> */
[----:B------:R-:W-:Y:S01]  /*0830*/  CS2R R42, SRZ ;  /* 0x00000000002a7805 */ /* 0x000fe2000001ff00 */
[----:B------:R-:W-:Y:S06]  /*0840*/  BRA `(.L_x_1) ;  /* 0x0000006000187947 */ /* 0x000fec0003800000 */
.L_x_0:
[----:B------:R-:W-:Y:S01]  /*0850*/  IABS R9, R24 ;  /* 0x0000001800097213 */ /* 0x000fe20000000000 */
[----:B------:R-:W0:Y:S01]  /*0860*/  LDCU UR6, c[0x0][0x3b0] ;  /* 0x00007600ff0677ac */ /* 0x000e220008000800 */
[----:B------:R-:W-:Y:S02]  /*0870*/  IABS R2, R25 ;  /* 0x0000001900027213 */ /* 0x000fe40000000000 */
[----:B------:R-:W1:Y:S01]  /*0880*/  I2F.RP R0, R9 ;  /* 0x0000000900007306 */ /* 0x000e620000209400 */
[----:B------:R-:W-:Y:S01]  /*0890*/  IABS R17, R20 ;  /* 0x0000001400117213 */ /* 0x000fe20000000000 */
[----:B------:R-:W2:Y:S01]  /*08a0*/  LDCU.64 UR10, c[0x0][0x380] ;  /* 0x00007000ff0a77ac */ /* 0x000ea20008000a00 */
[----:B------:R-:W-:Y:S02]  /*08b0*/  ISETP.GE.AND P6, PT, R11, RZ, PT ;  /* 0x000000ff0b00720c */ /* 0x000fe40003fc6270 */
[----:B------:R-:W-:Y:S01]  /*08c0*/  ISETP.GE.AND P1, PT, R21, RZ, PT ;  /* 0x000000ff1500720c */ /* 0x000fe20003f26270 */
[----:B------:R-:W3:Y:S01]  /*08d0*/  LDCU UR71, c[0x0][0x3ac] ;  /* 0x00007580ff4777ac */ /* 0x000ee20008000800 */
[----:B------:R-:W-:Y:S01]  /*08e0*/  IABS R27, R45 ;  /* 0x0000002d001b7213 */ /* 0x000fe20000000000 */
[----:B------:R-:W4:Y:S01]  /*08f0*/  I2F.RP R3, R2 ;  /* 0x0000000200037306 */ /* 0x000f220000209400 */
[----:B------:R-:W-:Y:S01]  /*0900*/  IABS R49, R40 ;  /* 0x0000002800317213 */ /* 0x000fe20000000000 */
[----:B------:R-:W0:Y:S01]  /*0910*/  LDCU UR7, c[0x0][0x3a8] ;  /* 0x00007500ff0777ac */ /* 0x000e220008000800 */
[----:B------:R-:W-:-:S02]  /*0920*/  IABS R53, R36 ;  /* 0x0000002400357213 */ /* 0x000fc40000000000 */
[----:B------:R-:W-:Y:S02]  /*0930*/  IABS R51, R38 ;  /* 0x0000002600337213 */ /* 0x000fe40000000000 */
[----:B------:R-:W-:Y:S01]  /*0940*/  IABS R55, R34 ;  /* 0x0000002200377213 */ /* 0x000fe20000000000 */
[----:B-1----:R-:W1:Y:S01]  /*0950*/  MUFU.RCP R0, R0 ;  /* 0x0000000000007308 */ /* 0x002e620000001000 */
[----:B------:R-:W-:Y:S02]  /*0960*/  IABS R57, R32 ;  /* 0x0000002000397213 */ /* 0x000fe40000000000 */
[----:B------:R-:W-:Y:S02]  /*0970*/  IABS R59, R28 ;  /* 0x0000001c003b7213 */ /* 0x000fe40000000000 */
[----:B------:R-:W-:Y:S02]  /*0980*/  IABS R61, R30 ;  /* 0x0000001e003d7213 */ /* 0x000fe40000000000 */
[----:B------:R-:W-:Y:S01]  /*0990*/  IABS R63, R26 ;  /* 0x0000001a003f7213 */ /* 0x000fe20000000000 */
[----:B----4-:R-:W4:Y:S01]  /*09a0*/  MUFU.RCP R3, R3 ;  /* 0x0000000300037308 */ /* 0x010f220000001000 */
[----:B------:R-:W-:Y:S01]  /*09b0*/  IABS R65, R12 ;  /* 0x0000000c00417213 */ /* 0x000fe20000000000 */
[C---:B---3--:R-:W-:Y:S01]  /*09c0*/  IMAD R87, R86.reuse, UR71, RZ ;  /* 0x0000004756577c24 */ /* 0x048fe2000f8e02ff */
[----:B------:R-:W-:-:S02]  /*09d0*/  LOP3.LUT R82, R86, 0x8, RZ, 0x3c, !PT ;  /* 0x0000000856527812 */ /* 0x000fc400078e3cff */
[C---:B------:R-:W-:Y:S02]  /*09e0*/  LOP3.LUT R81, R86.reuse, 0x10, RZ, 0x3c, !PT ;  /* 0x0000001056517812 */ /* 0x040fe400078e3cff */
[----:B------:R-:W-:Y:S01]  /*09f0*/  LOP3.LUT R80, R86, 0x18, RZ, 0x3c, !PT ;  /* 0x0000001856507812 */ /* 0x000fe200078e3cff */
[----:B-1----:R-:W-:Y:S01]  /*0a00*/  VIADD R4, R0, 0xffffffe ;  /* 0x0ffffffe00047836 */ /* 0x002fe20000000000 */
[----:B------:R-:W-:Y:S02]  /*0a10*/  IABS R0, R11 ;  /* 0x0000000b00007213 */ /* 0x000fe40000000000 */
[C---:B------:R-:W-:Y:S01]  /*0a20*/  LOP3.LUT R75, R86.reuse, 0x20, RZ, 0x3c, !PT ;  /* 0x00000020564b7812 */ /* 0x040fe200078e3cff */
[----:B------:R1:W3:Y:S01]  /*0a30*/  F2I.FTZ.U32.TRUNC.NTZ R5, R4 ;  /* 0x0000000400057305 */ /* 0x0002e2000021f000 */
[C---:B------:R-:W-:Y:S02]  /*0a40*/  LOP3.LUT R74, R86.reuse, 0x28, RZ, 0x3c, !PT ;  /* 0x00000028564a7812 */ /* 0x040fe400078e3cff */
[C---:B------:R-:W-:Y:S01]  /*0a50*/  LOP3.LUT R73, R86.reuse, 0x30, RZ, 0x3c, !PT ;  /* 0x0000003056497812 */ /* 0x040fe200078e3cff */
[----:B----4-:R-:W-:Y:S01]  /*0a60*/  VIADD R6, R3, 0xffffffe ;  /* 0x0ffffffe03067836 */ /* 0x010fe20000000000 */
[----:B------:R-:W-:-:S03]  /*0a70*/  LOP3.LUT R72, R86, 0x38, RZ, 0x3c, !PT ;  /* 0x0000003856487812 */ /* 0x000fc600078e3cff */
[----:B------:R4:W5:Y:S01]  /*0a80*/  F2I.FTZ.U32.TRUNC.NTZ R7, R6 ;  /* 0x0000000600077305 */ /* 0x000962000021f000 */
[----:B-1----:R-:W-:Y:S02]  /*0a90*/  IMAD.MOV.U32 R4, RZ, RZ, RZ ;  /* 0x000000ffff047224 */ /* 0x002fe400078e00ff */
[----:B---3--:R-:W-:Y:S02]  /*0aa0*/  IMAD.MOV R8, RZ, RZ, -R5 ;  /* 0x000000ffff087224 */ /* 0x008fe400078e0a05 */
[----:B----4-:R-:W-:Y:S02]  /*0ab0*/  IMAD.MOV.U32 R6, RZ, RZ, RZ ;  /* 0x000000ffff067224 */ /* 0x010fe400078e00ff */
[----:B------:R-:W-:Y:S01]  /*0ac0*/  IMAD R15, R8, R9, RZ ;  /* 0x00000009080f7224 */ /* 0x000fe200078e02ff */
[----:B------:R-:W-:-:S03]  /*0ad0*/  IABS R8, R19 ;  /* 0x0000001300087213 */ /* 0x000fc60000000000 */
[----:B------:R-:W-:Y:S01]  /*0ae0*/  IMAD.HI.U32 R5, R5, R15, R4 ;  /* 0x0000000f05057227 */ /* 0x000fe200078e0004 */
[----:B------:R-:W-:Y:S02]  /*0af0*/  IABS R15, R21 ;  /* 0x00000015000f7213 */ /* 0x000fe40000000000 */
[----:B------:R-:W-:Y:S01]  /*0b00*/  IABS R21, R48 ;  /* 0x0000003000157213 */ /* 0x000fe20000000000 */
[----:B-----5:R-:W-:Y:S02]  /*0b10*/  IMAD.MOV R3, RZ, RZ, -R7 ;  /* 0x000000ffff037224 */ /* 0x020fe400078e0a07 */
[----:B------:R-:W-:-:S04]  /*0b20*/  IMAD.HI.U32 R5, R5, R0, RZ ;  /* 0x0000000005057227 */ /* 0x000fc800078e00ff */
[----:B------:R-:W-:Y:S02]  /*0b30*/  IMAD.MOV R5, RZ, RZ, -R5 ;  /* 0x000000ffff057224 */ /* 0x000fe400078e0a05 */
[----:B------:R-:W-:Y:S02]  /*0b40*/  IMAD R3, R3, R2, RZ ;  /* 0x0000000203037224 */ /* 0x000fe400078e02ff */
[----:B------:R-:W-:Y:S01]  /*0b50*/  IMAD R0, R9, R5, R0 ;  /* 0x0000000509007224 */ /* 0x000fe200078e0200 */
[----:B------:R-:W-:Y:S01]  /*0b60*/  IABS R5, R23 ;  /* 0x0000001700057213 */ /* 0x000fe20000000000 */
[----:B------:R-:W-:-:S03]  /*0b70*/  IMAD.HI.U32 R4, R7, R3, R6 ;  /* 0x0000000307047227 */ /* 0x000fc600078e0006 */
[----:B------:R-:W-:Y:S01]  /*0b80*/  ISETP.GT.U32.AND P0, PT, R9, R0, PT ;  /* 0x000000000900720c */ /* 0x000fe20003f04070 */
[----:B------:R-:W-:Y:S02]  /*0b90*/  IMAD.MOV.U32 R7, RZ, RZ, R5 ;  /* 0x000000ffff077224 */ /* 0x000fe400078e0005 */
[----:B------:R-:W-:-:S04]  /*0ba0*/  IMAD.HI.U32 R5, R4, R15, RZ ;  /* 0x0000000f04057227 */ /* 0x000fc800078e00ff */
[----:B------:R-:W-:-:S04]  /*0bb0*/  IMAD.HI.U32 R3, R4, R7, RZ ;  /* 0x0000000704037227 */ /* 0x000fc800078e00ff */
[----:B------:R-:W-:Y:S02]  /*0bc0*/  IMAD.MOV R3, RZ, RZ, -R3 ;  /* 0x000000ffff037224 */ /* 0x000fe400078e0a03 */
[----:B------:R-:W-:-:S04]  /*0bd0*/  IMAD.HI.U32 R6, R4, R17, RZ ;  /* 0x0000001104067227 */ /* 0x000fc800078e00ff */
[C---:B------:R-:W-:Y:S02]  /*0be0*/  IMAD R3, R2.reuse, R3, R7 ;  /* 0x0000000302037224 */ /* 0x040fe400078e0207 */
[----:B------:R-:W-:Y:S02]  /*0bf0*/  IMAD.MOV R5, RZ, RZ, -R5 ;  /* 0x000000ffff057224 */ /* 0x000fe400078e0a05 */
[----:B------:R-:W-:Y:S01]  /*0c00*/  IMAD.MOV R7, RZ, RZ, -R6 ;  /* 0x000000ffff077224 */ /* 0x000fe200078e0a06 */
[C---:B------:R-:W-:Y:S01]  /*0c10*/  ISETP.GT.U32.AND P3, PT, R2.reuse, R3, PT ;  /* 0x000000030200720c */ /* 0x040fe20003f64070 */
[----:B------:R-:W-:Y:S02]  /*0c20*/  IMAD R6, R2, R5, R15 ;  /* 0x0000000502067224 */ /* 0x000fe400078e020f */
[----:B------:R-:W-:Y:S01]  /*0c30*/  @!P0 IMAD.IADD R0, R0, 0x1, -R9 ;  /* 0x0000000100008824 */ /* 0x000fe200078e0a09 */
[----:B------:R-:W-:Y:S01]  /*0c40*/  ISETP.GE.AND P0, PT, R23, RZ, PT ;  /* 0x000000ff1700720c */ /* 0x000fe20003f06270 */
[----:B------:R-:W-:Y:S01]  /*0c50*/  IMAD.MOV.U32 R15, RZ, RZ, R8 ;  /* 0x000000ffff0f7224 */ /* 0x000fe200078e0008 */
[C---:B------:R-:W-:Y:S01]  /*0c60*/  ISETP.GT.U32.AND P4, PT, R2.reuse, R6, PT ;  /* 0x000000060200720c */ /* 0x040fe20003f84070 */
[----:B------:R-:W-:Y:S01]  /*0c70*/  IMAD R7, R2, R7, R17 ;  /* 0x0000000702077224 */ /* 0x000fe200078e0211 */
[----:B------:R-:W-:Y:S01]  /*0c80*/  ISETP.GT.U32.AND P2, PT, R9, R0, PT ;  /* 0x000000000900720c */ /* 0x000fe20003f44070 */
[----:B------:R-:W-:Y:S01]  /*0c90*/  IMAD.HI.U32 R5, R4, R15, RZ ;  /* 0x0000000f04057227 */ /* 0x000fe200078e00ff */
[----:B------:R-:W-:-:S02]  /*0ca0*/  IABS R17, R14 ;  /* 0x0000000e00117213 */ /* 0x000fc40000000000 */
[----:B------:R-:W-:Y:S01]  /*0cb0*/  ISETP.GT.U32.AND P5, PT, R2, R7, PT ;  /* 0x000000070200720c */ /* 0x000fe20003fa4070 */
[----:B------:R-:W-:Y:S01]  /*0cc0*/  @!P3 IMAD.IADD R3, R3, 0x1, -R2 ;  /* 0x000000010303b824 */ /* 0x000fe200078e0a02 */
[----:B------:R-:W-:Y:S01]  /*0cd0*/  IABS R23, R22 ;  /* 0x0000001600177213 */ /* 0x000fe20000000000 */
[----:B------:R-:W-:-:S03]  /*0ce0*/  IMAD.MOV R5, RZ, RZ, -R5 ;  /* 0x000000ffff057224 */ /* 0x000fc600078e0a05 */
[C---:B------:R-:W-:Y:S01]  /*0cf0*/  ISETP.GT.U32.AND P3, PT, R2.reuse, R3, PT ;  /* 0x000000030200720c */ /* 0x040fe20003f64070 */
[----:B------:R-:W-:Y:S02]  /*0d00*/  IMAD R8, R2, R5, R15 ;  /* 0x0000000502087224 */ /* 0x000fe400078e020f */
[--C-:B------:R-:W-:Y:S02]  /*0d10*/  @!P4 IMAD.IADD R6, R6, 0x1, -R2.reuse ;  /* 0x000000010606c824 */ /* 0x100fe400078e0a02 */
[----:B------:R-:W-:Y:S01]  /*0d20*/  @!P2 IMAD.IADD R0, R0, 0x1, -R9 ;  /* 0x000000010000a824 */ /* 0x000fe200078e0a09 */
[----:B------:R-:W-:Y:S01]  /*0d30*/  ISETP.NE.AND P2, PT, R24, RZ, PT ;  /* 0x000000ff1800720c */ /* 0x000fe20003f45270 */
[----:B------:R-:W-:Y:S01]  /*0d40*/  @!P5 IMAD.IADD R7, R7, 0x1, -R2 ;  /* 0x000000010707d824 */ /* 0x000fe200078e0a02 */
[----:B------:R-:W-:Y:S01]  /*0d50*/  ISETP.GT.U32.AND P4, PT, R2, R6, PT ;  /* 0x000000060200720c */ /* 0x000fe20003f84070 */
[----:B------:R-:W-:Y:S01]  /*0d60*/  @!P6 IMAD.MOV R0, RZ, RZ, -R0 ;  /* 0x000000ffff00e224 */ /* 0x000fe200078e0a00 */
[----:B------:R-:W-:-:S02]  /*0d70*/  IABS R9, R16 ;  /* 0x0000001000097213 */ /* 0x000fc40000000000 */
[----:B------:R-:W-:Y:S01]  /*0d80*/  ISETP.GE.AND P6, PT, R20, RZ, PT ;  /* 0x000000ff1400720c */ /* 0x000fe20003fc6270 */
[--C-:B------:R-:W-:Y:S01]  /*0d90*/  @!P3 IMAD.IADD R3, R3, 0x1, -R2.reuse ;  /* 0x000000010303b824 */ /* 0x100fe200078e0a02 */
[----:B------:R-:W-:Y:S01]  /*0da0*/  ISETP.GT.U32.AND P3, PT, R2, R8, PT ;  /* 0x000000080200720c */ /* 0x000fe20003f64070 */
[----:B------:R-:W-:Y:S01]  /*0db0*/  IMAD.MOV.U32 R15, RZ, RZ, R9 ;  /* 0x000000ffff0f7224 */ /* 0x000fe200078e0009 */
[----:B------:R-:W-:Y:S01]  /*0dc0*/  ISETP.GE.AND P5, PT, R19, RZ, PT ;  /* 0x000000ff1300720c */ /* 0x000fe20003fa6270 */
[----:B------:R-:W-:Y:S01]  /*0dd0*/  IMAD.HI.U32 R9, R4, R17, RZ ;  /* 0x0000001104097227 */ /* 0x000fe200078e00ff */
[----:B------:R-:W-:Y:S02]  /*0de0*/  IABS R19, R33 ;  /* 0x0000002100137213 */ /* 0x000fe40000000000 */
[----:B------:R-:W-:Y:S01]  /*0df0*/  @!P2 LOP3.LUT R0, RZ, R24, RZ, 0x33, !PT ;  /* 0x00000018ff00a212 */ /* 0x000fe200078e33ff */
[----:B------:R-:W-:Y:S01]  /*0e00*/  @!P4 IMAD.IADD R6, R6, 0x1, -R2 ;  /* 0x000000010606c824 */ /* 0x000fe200078e0a02 */
[----:B------:R-:W-:Y:S01]  /*0e10*/  ISETP.GT.U32.AND P2, PT, R2, R7, PT ;  /* 0x000000070200720c */ /* 0x000fe20003f44070 */
[----:B------:R-:W-:Y:S01]  /*0e20*/  IMAD.HI.U32 R5, R4, R15, RZ ;  /* 0x0000000f04057227 */ /* 0x000fe200078e00ff */
[----:B------:R-:W-:-:S03]  /*0e30*/  ISETP.GE.AND P4, PT, R14, RZ, PT ;  /* 0x000000ff0e00720c */ /* 0x000fc60003f86270 */
[----:B------:R-:W-:Y:S01]  /*0e40*/  @!P3 IMAD.IADD R8, R8, 0x1, -R2 ;  /* 0x000000010808b824 */ /* 0x000fe200078e0a02 */
[----:B------:R-:W-:Y:S01]  /*0e50*/  ISETP.GE.AND P3, PT, R10, RZ, PT ;  /* 0x000000ff0a00720c */ /* 0x000fe20003f66270 */
[----:B------:R-:W-:Y:S02]  /*0e60*/  @!P1 IMAD.MOV R6, RZ, RZ, -R6 ;  /* 0x000000ffff069224 */ /* 0x000fe400078e0a06 */
[----:B------:R-:W-:Y:S01]  /*0e70*/  IMAD.MOV R5, RZ, RZ, -R5 ;  /* 0x000000ffff057224 */ /* 0x000fe200078e0a05 */
[----:B------:R-:W-:Y:S01]  /*0e80*/  ISETP.GT.U32.AND P1, PT, R2, R8, PT ;  /* 0x000000080200720c */ /* 0x000fe20003f24070 */
[----:B------:R-:W-:Y:S02]  /*0e90*/  IMAD.MOV R9, RZ, RZ, -R9 ;  /* 0x000000ffff097224 */ /* 0x000fe400078e0a09 */
[----:B------:R-:W-:Y:S01]  /*0ea0*/  @!P0 IMAD.MOV R3, RZ, RZ, -R3 ;  /* 0x000000ffff038224 */ /* 0x000fe200078e0a03 */
[----:B------:R-:W-:Y:S01]  /*0eb0*/  ISETP.GE.AND P0, PT, R16, RZ, PT ;  /* 0x000000ff1000720c */ /* 0x000fe20003f06270 */
[----:B------:R-:W-:Y:S01]  /*0ec0*/  IMAD R14, R2, R5, R15 ;  /* 0x00000005020e7224 */ /* 0x000fe200078e020f */
[----:B------:R-:W-:Y:S01]  /*0ed0*/  IABS R15, R18 ;  /* 0x00000012000f7213 */ /* 0x000fe20000000000 */
[----:B------:R-:W-:Y:S01]  /*0ee0*/  @!P2 IMAD.IADD R7, R7, 0x1, -R2 ;  /* 0x000000010707a824 */ /* 0x000fe200078e0a02 */
[----:B------:R-:W-:Y:S01]  /*0ef0*/  ISETP.GE.AND P2, PT, R18, RZ, PT ;  /* 0x000000ff1200720c */ /* 0x000fe20003f46270 */
[C---:B------:R-:W-:Y:S01]  /*0f00*/  IMAD R16, R2.reuse, R9, R17 ;  /* 0x0000000902107224 */ /* 0x040fe200078e0211 */
[----:B------:R-:W-:Y:S01]  /*0f10*/  IABS R17, R10 ;  /* 0x0000000a00117213 */ /* 0x000fe20000000000 */
[----:B------:R-:W-:Y:S01]  /*0f20*/  @!P6 IMAD.MOV R7, RZ, RZ, -R7 ;  /* 0x000000ffff07e224 */ /* 0x000fe200078e0a07 */
[----:B------:R-:W-:Y:S01]  /*0f30*/  ISETP.GT.U32.AND P6, PT, R2, R14, PT ;  /* 0x0000000e0200720c */ /* 0x000fe20003fc4070 */
[----:B------:R-:W-:-:S04]  /*0f40*/  IMAD.HI.U32 R5, R4, R15, RZ ;  /* 0x0000000f04057227 */ /* 0x000fc800078e00ff */
[----:B------:R-:W-:Y:S01]  /*0f50*/  @!P1 IMAD.IADD R8, R8, 0x1, -R2 ;  /* 0x0000000108089824 */ /* 0x000fe200078e0a02 */
[----:B------:R-:W-:Y:S01]  /*0f60*/  ISETP.GT.U32.AND P1, PT, R2, R16, PT ;  /* 0x000000100200720c */ /* 0x000fe20003f24070 */
[----:B------:R-:W-:Y:S02]  /*0f70*/  IMAD.MOV R5, RZ, RZ, -R5 ;  /* 0x000000ffff057224 */ /* 0x000fe400078e0a05 */
[----:B------:R-:W-:-:S04]  /*0f80*/  IMAD.HI.U32 R9, R4, R17, RZ ;  /* 0x0000001104097227 */ /* 0x000fc800078e00ff */
[----:B------:R-:W-:Y:S02]  /*0f90*/  IMAD R15, R2, R5, R15 ;  /* 0x00000005020f7224 */ /* 0x000fe400078e020f */
[--C-:B------:R-:W-:Y:S02]  /*0fa0*/  @!P6 IMAD.IADD R14, R14, 0x1, -R2.reuse ;  /* 0x000000010e0ee824 */ /* 0x100fe400078e0a02 */
[----:B------:R-:W-:Y:S01]  /*0fb0*/  IMAD.MOV R9, RZ, RZ, -R9 ;  /* 0x000000ffff097224 */ /* 0x000fe200078e0a09 */
[----:B------:R-:W-:Y:S01]  /*0fc0*/  ISETP.GT.U32.AND P6, PT, R2, R15, PT ;  /* 0x0000000f0200720c */ /* 0x000fe20003fc4070 */
[----:B------:R-:W-:Y:S01]  /*0fd0*/  @!P1 IMAD.IADD R16, R16, 0x1, -R2 ;  /* 0x0000000110109824 */ /* 0x000fe200078e0a02 */
[C---:B------:R-:W-:Y:S01]  /*0fe0*/  ISETP.GT.U32.AND P1, PT, R2.reuse, R14, PT ;  /* 0x0000000e0200720c */ /* 0x040fe20003f24070 */
[----:B------:R-:W-:Y:S02]  /*0ff0*/  @!P5 IMAD.MOV R8, RZ, RZ, -R8 ;  /* 0x000000ffff08d224 */ /* 0x000fe400078e0a08 */
[C---:B------:R-:W-:Y:S01]  /*1000*/  IMAD R17, R2.reuse, R9, R17 ;  /* 0x0000000902117224 */ /* 0x040fe200078e0211 */
[----:B------:R-:W-:Y:S01]  /*1010*/  ISETP.GT.U32.AND P5, PT, R2, R16, PT ;  /* 0x000000100200720c */ /* 0x000fe20003fa4070 */
[----:B------:R-:W-:-:S04]  /*1020*/  IMAD.HI.U32 R9, R4, R21, RZ ;  /* 0x0000001504097227 */ /* 0x000fc800078e00ff */
[----:B------:R-:W-:-:S04]  /*1030*/  IMAD.HI.U32 R5, R4, R19, RZ ;  /* 0x0000001304057227 */ /* 0x000fc800078e00ff */
[----:B------:R-:W-:Y:S02]  /*1040*/  IMAD.MOV R9, RZ, RZ, -R9 ;  /* 0x000000ffff097224 */ /* 0x000fe400078e0a09 */
[----:B------:R-:W-:Y:S02]  /*1050*/  IMAD.MOV R5, RZ, RZ, -R5 ;  /* 0x000000ffff057224 */ /* 0x000fe400078e0a05 */
[--C-:B------:R-:W-:Y:S02]  /*1060*/  @!P6 IMAD.IADD R15, R15, 0x1, -R2.reuse ;  /* 0x000000010f0fe824 */ /* 0x100fe400078e0a02 */
[C---:B------:R-:W-:Y:S01]  /*1070*/  IMAD R18, R2.reuse, R9, R21 ;  /* 0x0000000902127224 */ /* 0x040fe200078e0215 */
[----:B------:R-:W-:Y:S01]  /*1080*/  IABS R21, R47 ;  /* 0x0000002f00157213 */ /* 0x000fe20000000000 */
[C---:B------:R-:W-:Y:S01]  /*1090*/  IMAD R19, R2.reuse, R5, R19 ;  /* 0x0000000502137224 */ /* 0x040fe200078e0213 */
[----:B------:R-:W-:Y:S01]  /*10a0*/  ISETP.GT.U32.AND P6, PT, R2, R15, PT ;  /* 0x0000000f0200720c */ /* 0x000fe20003fc4070 */
[----:B------:R-:W-:Y:S01]  /*10b0*/  @!P1 IMAD.IADD R14, R14, 0x1, -R2 ;  /* 0x000000010e0e9824 */ /* 0x000fe200078e0a02 */
[----:B------:R-:W-:Y:S01]  /*10c0*/  ISETP.GT.U32.AND P1, PT, R2, R17, PT ;  /* 0x000000110200720c */ /* 0x000fe20003f24070 */
[----:B------:R-:W-:-:S04]  /*10d0*/  IMAD.HI.U32 R10, R4, R23, RZ ;  /* 0x00000017040a7227 */ /* 0x000fc800078e00ff */
[----:B------:R-:W-:Y:S01]  /*10e0*/  @!P5 IMAD.IADD R16, R16, 0x1, -R2 ;  /* 0x000000011010d824 */ /* 0x000fe200078e0a02 */
[C---:B------:R-:W-:Y:S01]  /*10f0*/  ISETP.GT.U32.AND P5, PT, R2.reuse, R18, PT ;  /* 0x000000120200720c */ /* 0x040fe20003fa4070 */
[----:B------:R-:W-:Y:S01]  /*1100*/  @!P0 IMAD.MOV R14, RZ, RZ, -R14 ;  /* 0x000000ffff0e8224 */ /* 0x000fe200078e0a0e */
[C---:B------:R-:W-:Y:S01]  /*1110*/  ISETP.GT.U32.AND P0, PT, R2.reuse, R19, PT ;  /* 0x000000130200720c */ /* 0x040fe20003f04070 */
[----:B------:R-:W-:Y:S02]  /*1120*/  IMAD.MOV R10, RZ, RZ, -R10 ;  /* 0x000000ffff0a7224 */ /* 0x000fe400078e0a0a */
[--C-:B------:R-:W-:Y:S02]  /*1130*/  @!P6 IMAD.IADD R15, R15, 0x1, -R2.reuse ;  /* 0x000000010f0fe824 */ /* 0x100fe400078e0a02 */
[----:B------:R-:W-:Y:S01]  /*1140*/  IMAD R20, R2, R10, R23 ;  /* 0x0000000a02147224 */ /* 0x000fe200078e0217 */
[----:B------:R-:W-:Y:S01]  /*1150*/  IABS R23, R29 ;  /* 0x0000001d00177213 */ /* 0x000fe20000000000 */
[----:B------:R-:W-:Y:S01]  /*1160*/  @!P1 IMAD.IADD R17, R17, 0x1, -R2 ;  /* 0x0000000111119824 */ /* 0x000fe200078e0a02 */
[----:B------:R-:W-:Y:S01]  /*1170*/  ISETP.GE.AND P1, PT, R33, RZ, PT ;  /* 0x000000ff2100720c */ /* 0x000fe20003f26270 */
[----:B------:R-:W-:Y:S01]  /*1180*/  IMAD.HI.U32 R5, R4, R21, RZ ;  /* 0x0000001504057227 */ /* 0x000fe200078e00ff */
[----:B------:R-:W-:-:S02]  /*1190*/  ISETP.GT.U32.AND P6, PT, R2, R20, PT ;  /* 0x000000140200720c */ /* 0x000fc40003fc4070 */
[----:B------:R-:W-:Y:S01]  /*11a0*/  IABS R33, R41 ;  /* 0x0000002900217213 */ /* 0x000fe20000000000 */
[--C-:B------:R-:W-:Y:S02]  /*11b0*/  @!P5 IMAD.IADD R18, R18, 0x1, -R2.reuse ;  /* 0x000000011212d824 */ /* 0x100fe400078e0a02 */
[----:B------:R-:W-:Y:S01]  /*11c0*/  @!P0 IMAD.IADD R19, R19, 0x1, -R2 ;  /* 0x0000000113138824 */ /* 0x000fe200078e0a02 */
[----:B------:R-:W-:Y:S01]  /*11d0*/  ISETP.GT.U32.AND P0, PT, R2, R17, PT ;  /* 0x000000110200720c */ /* 0x000fe20003f04070 */
[----:B------:R-:W-:-:S03]  /*11e0*/  IMAD.HI.U32 R9, R4, R23, RZ ;  /* 0x0000001704097227 */ /* 0x000fc600078e00ff */
[C---:B------:R-:W-:Y:S01]  /*11f0*/  ISETP.GT.U32.AND P5, PT, R2.reuse, R19, PT ;  /* 0x000000130200720c */ /* 0x040fe20003fa4070 */
[----:B------:R-:W-:Y:S01]  /*1200*/  @!P4 IMAD.MOV R16, RZ, RZ, -R16 ;  /* 0x000000ffff10c224 */ /* 0x000fe200078e0a10 */
[----:B------:R-:W-:Y:S01]  /*1210*/  ISETP.GT.U32.AND P4, PT, R2, R18, PT ;  /* 0x000000120200720c */ /* 0x000fe20003f84070 */
[----:B------:R-:W-:-:S04]  /*1220*/  IMAD.HI.U32 R10, R4, R27, RZ ;  /* 0x0000001b040a7227 */ /* 0x000fc800078e00ff */
[----:B------:R-:W-:Y:S02]  /*1230*/  IMAD.MOV R5, RZ, RZ, -R5 ;  /* 0x000000ffff057224 */ /* 0x000fe400078e0a05 */
[----:B------:R-:W-:Y:S02]  /*1240*/  IMAD.MOV R9, RZ, RZ, -R9 ;  /* 0x000000ffff097224 */ /* 0x000fe400078e0a09 */
[----:B------:R-:W-:Y:S02]  /*1250*/  IMAD.MOV R10, RZ, RZ, -R10 ;  /* 0x000000ffff0a7224 */ /* 0x000fe400078e0a0a */
[C---:B------:R-:W-:Y:S02]  /*1260*/  IMAD R21, R2.reuse, R5, R21 ;  /* 0x0000000502157224 */ /* 0x040fe400078e0215 */
[----:B------:R-:W-:Y:S01]  /*1270*/  IMAD R5, R2, R9, R23 ;  /* 0x0000000902057224 */ /* 0x000fe200078e0217 */
[----:B------:R-:W-:Y:S01]  /*1280*/  IABS R23, R43 ;  /* 0x0000002b00177213 */ /* 0x000fe20000000000 */
[----:B------:R-:W-:-:S02]  /*1290*/  @!P6 IMAD.IADD R20, R20, 0x1, -R2 ;  /* 0x000000011414e824 */ /* 0x000fc400078e0a02 */
[C---:B------:R-:W-:Y:S02]  /*12a0*/  IMAD R9, R2.reuse, R10, R27 ;  /* 0x0000000a02097224 */ /* 0x040fe400078e021b */
[--C-:B------:R-:W-:Y:S01]  /*12b0*/  @!P0 IMAD.IADD R17, R17, 0x1, -R2.reuse ;  /* 0x0000000111118824 */ /* 0x100fe200078e0a02 */
[----:B------:R-:W-:Y:S01]  /*12c0*/  ISETP.GT.U32.AND P6, PT, R2, R20, PT ;  /* 0x000000140200720c */ /* 0x000fe20003fc4070 */
[----:B------:R-:W-:Y:S01]  /*12d0*/  @!P4 IMAD.IADD R18, R18, 0x1, -R2 ;  /* 0x000000011212c824 */ /* 0x000fe200078e0a02 */
[C---:B------:R-:W-:Y:S01]  /*12e0*/  ISETP.GT.U32.AND P0, PT, R2.reuse, R5, PT ;  /* 0x000000050200720c */ /* 0x040fe20003f04070 */
[----:B------:R-:W-:Y:S01]  /*12f0*/  @!P2 IMAD.MOV R15, RZ, RZ, -R15 ;  /* 0x000000ffff0fa224 */ /* 0x000fe200078e0a0f */
[----:B------:R-:W-:Y:S01]  /*1300*/  ISETP.GT.U32.AND P4, PT, R2, R9, PT ;  /* 0x000000090200720c */ /* 0x000fe20003f84070 */
[----:B------:R-:W-:Y:S01]  /*1310*/  IMAD.HI.U32 R10, R4, R23, RZ ;  /* 0x00000017040a7227 */ /* 0x000fe200078e00ff */
[----:B------:R-:W-:-:S03]  /*1320*/  ISETP.GT.U32.AND P2, PT, R2, R21, PT ;  /* 0x000000150200720c */ /* 0x000fc60003f44070 */
[--C-:B------:R-:W-:Y:S01]  /*1330*/  @!P5 IMAD.IADD R19, R19, 0x1, -R2.reuse ;  /* 0x000000011313d824 */ /* 0x100fe200078e0a02 */
[----:B------:R-:W-:Y:S01]  /*1340*/  ISETP.GE.AND P5, PT, R48, RZ, PT ;  /* 0x000000ff3000720c */ /* 0x000fe20003fa6270 */
[----:B------:R-:W-:Y:S02]  /*1350*/  @!P3 IMAD.MOV R17, RZ, RZ, -R17 ;  /* 0x000000ffff11b224 */ /* 0x000fe400078e0a11 */
[--C-:B------:R-:W-:Y:S01]  /*1360*/  @!P6 IMAD.IADD R20, R20, 0x1, -R2.reuse ;  /* 0x000000011414e824 */ /* 0x100fe200078e0a02 */
[----:B------:R-:W-:Y:S01]  /*1370*/  ISETP.GE.AND P6, PT, R22, RZ, PT ;  /* 0x000000ff1600720c */ /* 0x000fe20003fc6270 */
[--C-:B------:R-:W-:Y:S01]  /*1380*/  @!P0 IMAD.IADD R5, R5, 0x1, -R2.reuse ;  /* 0x0000000105058824 */ /* 0x100fe200078e0a02 */
[----:B------:R-:W-:Y:S01]  /*1390*/  ISETP.GE.AND P0, PT, R29, RZ, PT ;  /* 0x000000ff1d00720c */ /* 0x000fe20003f06270 */
[----:B------:R-:W-:Y:S01]  /*13a0*/  @!P4 IMAD.IADD R9, R9, 0x1, -R2 ;  /* 0x000000010909c824 */ /* 0x000fe200078e0a02 */
[----:B------:R-:W-:Y:S01]  /*13b0*/  IABS R29, R39 ;  /* 0x00000027001d7213 */ /* 0x000fe20000000000 */
[----:B------:R-:W-:Y:S01]  /*13c0*/  IMAD.MOV R22, RZ, RZ, -R10 ;  /* 0x000000ffff167224 */ /* 0x000fe200078e0a0a */
[----:B------:R-:W-:Y:S01]  /*13d0*/  ISETP.GT.U32.AND P4, PT, R2, R5, PT ;  /* 0x000000050200720c */ /* 0x000fe20003f84070 */
[----:B------:R-:W-:-:S04]  /*13e0*/  IMAD.HI.U32 R10, R4, R33, RZ ;  /* 0x00000021040a7227 */ /* 0x000fc800078e00ff */
[----:B------:R-:W-:Y:S01]  /*13f0*/  @!P1 IMAD.MOV R19, RZ, RZ, -R19 ;  /* 0x000000ffff139224 */ /* 0x000fe200078e0a13 */
[C---:B------:R-:W-:Y:S01]  /*1400*/  ISETP.GT.U32.AND P1, PT, R2.reuse, R9, PT ;  /* 0x000000090200720c */ /* 0x040fe20003f24070 */
[----:B------:R-:W-:Y:S01]  /*1410*/  @!P2 IMAD.IADD R21, R21, 0x1, -R2 ;  /* 0x000000011515a824 */ /* 0x000fe200078e0a02 */
[----:B------:R-:W-:Y:S01]  /*1420*/  ISETP.GE.AND P2, PT, R47, RZ, PT ;  /* 0x000000ff2f00720c */ /* 0x000fe20003f46270 */
[----:B------:R-:W-:Y:S01]  /*1430*/  IMAD.MOV R10, RZ, RZ, -R10 ;  /* 0x000000ffff0a7224 */ /* 0x000fe200078e0a0a */
[----:B------:R-:W-:Y:S01]  /*1440*/  IABS R47, R44 ;  /* 0x0000002c002f7213 */ /* 0x000fe20000000000 */
[----:B------:R-:W-:Y:S01]  /*1450*/  @!P6 IMAD.MOV R20, RZ, RZ, -R20 ;  /* 0x000000ffff14e224 */ /* 0x000fe200078e0a14 */
[C---:B------:R-:W-:Y:S01]  /*1460*/  ISETP.GT.U32.AND P3, PT, R2.reuse, R21, PT ;  /* 0x000000150200720c */ /* 0x040fe20003f64070 */
[----:B------:R-:W-:Y:S01]  /*1470*/  IMAD R33, R2, R10, R33 ;  /* 0x0000000a02217224 */ /* 0x000fe200078e0221 */
[----:B------:R-:W-:Y:S01]  /*1480*/  ISETP.GE.AND P6, PT, R45, RZ, PT ;  /* 0x000000ff2d00720c */ /* 0x000fe20003fc6270 */
[----:B------:R-:W-:Y:S01]  /*1490*/  IMAD.HI.U32 R10, R4, R29, RZ ;  /* 0x0000001d040a7227 */ /* 0x000fe200078e00ff */
[----:B------:R-:W-:-:S03]  /*14a0*/  IABS R45, R42 ;  /* 0x0000002a002d7213 */ /* 0x000fc60000000000 */
[----:B------:R-:W-:Y:S01]  /*14b0*/  @!P4 IMAD.IADD R5, R5, 0x1, -R2 ;  /* 0x000000010505c824 */ /* 0x000fe200078e0a02 */
[----:B------:R-:W-:Y:S01]  /*14c0*/  ISETP.GE.AND P4, PT, R43, RZ, PT ;  /* 0x000000ff2b00720c */ /* 0x000fe20003f86270 */
[----:B------:R-:W-:Y:S01]  /*14d0*/  IMAD.MOV R10, RZ, RZ, -R10 ;  /* 0x000000ffff0a7224 */ /* 0x000fe200078e0a0a */
[----:B------:R-:W-:Y:S01]  /*14e0*/  IABS R43, R46 ;  /* 0x0000002e002b7213 */ /* 0x000fe20000000000 */
[----:B------:R-:W-:Y:S01]  /*14f0*/  @!P1 IMAD.IADD R9, R9, 0x1, -R2 ;  /* 0x0000000109099824 */ /* 0x000fe200078e0a02 */
[----:B------:R-:W-:Y:S01]  /*1500*/  ISETP.GE.AND P1, PT, R41, RZ, PT ;  /* 0x000000ff2900720c */ /* 0x000fe20003f26270 */
[----:B------:R-:W-:Y:S01]  /*1510*/  IMAD.MOV.U32 R27, RZ, RZ, R5 ;  /* 0x000000ffff1b7224 */ /* 0x000fe200078e0005 */
[----:B------:R-:W-:Y:S01]  /*1520*/  IABS R41, R35 ;  /* 0x0000002300297213 */ /* 0x000fe20000000000 */
[----:B------:R-:W-:Y:S02]  /*1530*/  IMAD R5, R2, R10, R29 ;  /* 0x0000000a02057224 */ /* 0x000fe400078e021d */
[----:B------:R-:W-:-:S02]  /*1540*/  IMAD.MOV.U32 R29, RZ, RZ, R9 ;  /* 0x000000ffff1d7224 */ /* 0x000fc400078e0009 */
[----:B------:R-:W-:Y:S01]  /*1550*/  @!P3 IMAD.IADD R21, R21, 0x1, -R2 ;  /* 0x000000011515b824 */ /* 0x000fe200078e0a02 */
[C---:B------:R-:W-:Y:S01]  /*1560*/  ISETP.GT.U32.AND P3, PT, R2.reuse, R33, PT ;  /* 0x000000210200720c */ /* 0x040fe20003f64070 */
[----:B------:R-:W-:Y:S01]  /*1570*/  @!P6 IMAD.MOV R29, RZ, RZ, -R29 ;  /* 0x000000ffff1de224 */ /* 0x000fe200078e0a1d */
[C---:B------:R-:W-:Y:S01]  /*1580*/  ISETP.GT.U32.AND P6, PT, R2.reuse, R5, PT ;  /* 0x000000050200720c */ /* 0x040fe20003fc4070 */
[C---:B------:R-:W-:Y:S02]  /*1590*/  IMAD R23, R2.reuse, R22, R23 ;  /* 0x0000001602177224 */ /* 0x040fe400078e0217 */
[----:B------:R-:W-:Y:S02]  /*15a0*/  @!P5 IMAD.MOV R18, RZ, RZ, -R18 ;  /* 0x000000ffff12d224 */ /* 0x000fe400078e0a12 */
[----:B------:R-:W-:Y:S01]  /*15b0*/  @!P2 IMAD.MOV R21, RZ, RZ, -R21 ;  /* 0x000000ffff15a224 */ /* 0x000fe200078e0a15 */
[----:B------:R-:W-:Y:S01]  /*15c0*/  ISETP.GT.U32.AND P5, PT, R2, R23, PT ;  /* 0x000000170200720c */ /* 0x000fe20003fa4070 */
[----:B------:R-:W-:Y:S01]  /*15d0*/  IMAD.HI.U32 R24, R4, R43, RZ ;  /* 0x0000002b04187227 */ /* 0x000fe200078e00ff */
[----:B------:R-:W-:-:S02]  /*15e0*/  ISETP.GE.AND P2, PT, R39, RZ, PT ;  /* 0x000000ff2700720c */ /* 0x000fc40003f46270 */
[----:B------:R-:W-:Y:S01]  /*15f0*/  IABS R39, R37 ;  /* 0x0000002500277213 */ /* 0x000fe20000000000 */
[--C-:B------:R-:W-:Y:S01]  /*1600*/  @!P3 IMAD.IADD R33, R33, 0x1, -R2.reuse ;  /* 0x000000012121b824 */ /* 0x100fe200078e0a02 */
[----:B------:R-:W-:Y:S01]  /*1610*/  ISETP.GE.AND P3, PT, R31, RZ, PT ;  /* 0x000000ff1f00720c */ /* 0x000fe20003f66270 */
[----:B------:R-:W-:Y:S01]  /*1620*/  @!P6 IMAD.IADD R5, R5, 0x1, -R2 ;  /* 0x000000010505e824 */ /* 0x000fe200078e0a02 */
[----:B------:R-:W-:Y:S01]  /*1630*/  IABS R31, R31 ;  /* 0x0000001f001f7213 */ /* 0x000fe20000000000 */
[----:B------:R-:W-:-:S03]  /*1640*/  IMAD.HI.U32 R10, R4, R39, RZ ;  /* 0x00000027040a7227 */ /* 0x000fc600078e00ff */
[----:B------:R-:W-:Y:S01]  /*1650*/  ISETP.GT.U32.AND P6, PT, R2, R5, PT ;  /* 0x000000050200720c */ /* 0x000fe20003fc4070 */
[----:B------:R-:W-:-:S04]  /*1660*/  IMAD.HI.U32 R9, R4, R31, RZ ;  /* 0x0000001f04097227 */ /* 0x000fc800078e00ff */
[----:B------:R-:W-:Y:S02]  /*1670*/  IMAD.MOV R9, RZ, RZ, -R9 ;  /* 0x000000ffff097224 */ /* 0x000fe400078e0a09 */
[----:B------:R-:W-:Y:S02]  /*1680*/  @!P5 IMAD.IADD R23, R23, 0x1, -R2 ;  /* 0x000000011717d824 */ /* 0x000fe400078e0a02 */
[C---:B------:R-:W-:Y:S02]  /*1690*/  IMAD R9, R2.reuse, R9, R31 ;  /* 0x0000000902097224 */ /* 0x040fe400078e021f */
[----:B------:R-:W-:Y:S01]  /*16a0*/  IMAD.MOV R10, RZ, RZ, -R10 ;  /* 0x000000ffff0a7224 */ /* 0x000fe200078e0a0a */
[C---:B------:R-:W-:Y:S01]  /*16b0*/  ISETP.GT.U32.AND P5, PT, R2.reuse, R23, PT ;  /* 0x000000170200720c */ /* 0x040fe20003fa4070 */
[----:B------:R-:W-:Y:S01]  /*16c0*/  @!P6 IMAD.IADD R5, R5, 0x1, -R2 ;  /* 0x000000010505e824 */ /* 0x000fe200078e0a02 */
[----:B------:R-:W-:Y:S01]  /*16d0*/  ISETP.GT.U32.AND P6, PT, R2, R9, PT ;  /* 0x000000090200720c */ /* 0x000fe20003fc4070 */
[----:B------:R-:W-:-:S02]  /*16e0*/  IMAD.MOV R24, RZ, RZ, -R24 ;  /* 0x000000ffff187224 */ /* 0x000fc400078e0a18 */
[----:B------:R-:W-:Y:S02]  /*16f0*/  IMAD R39, R2, R10, R39 ;  /* 0x0000000a02277224 */ /* 0x000fe400078e0227 */
[----:B------:R-:W-:-:S04]  /*1700*/  IMAD.HI.U32 R10, R4, R45, RZ ;  /* 0x0000002d040a7227 */ /* 0x000fc800078e00ff */
[----:B------:R-:W-:Y:S02]  /*1710*/  IMAD R43, R2, R24, R43 ;  /* 0x00000018022b7224 */ /* 0x000fe400078e022b */
[----:B------:R-:W-:Y:S02]  /*1720*/  IMAD.MOV R24, RZ, RZ, -R10 ;  /* 0x000000ffff187224 */ /* 0x000fe400078e0a0a */
[----:B------:R-:W-:-:S04]  /*1730*/  IMAD.HI.U32 R10, R4, R47, RZ ;  /* 0x0000002f040a7227 */ /* 0x000fc800078e00ff */
[----:B------:R-:W-:Y:S01]  /*1740*/  @!P0 IMAD.MOV R27, RZ, RZ, -R27 ;  /* 0x000000ffff1b8224 */ /* 0x000fe200078e0a1b */
[C---:B------:R-:W-:Y:S01]  /*1750*/  ISETP.GT.U32.AND P0, PT, R2.reuse, R33, PT ;  /* 0x000000210200720c */ /* 0x040fe20003f04070 */
[----:B------:R-:W-:Y:S01]  /*1760*/  @!P6 IMAD.IADD R9, R9, 0x1, -R2 ;  /* 0x000000010909e824 */ /* 0x000fe200078e0a02 */
[----:B------:R-:W-:Y:S01]  /*1770*/  ISETP.GT.U32.AND P6, PT, R2, R39, PT ;  /* 0x000000270200720c */ /* 0x000fe20003fc4070 */
[----:B------:R-:W-:Y:S02]  /*1780*/  IMAD.MOV R31, RZ, RZ, -R10 ;  /* 0x000000ffff1f7224 */ /* 0x000fe400078e0a0a */
[----:B------:R-:W-:Y:S01]  /*1790*/  @!P5 IMAD.IADD R23, R23, 0x1, -R2 ;  /* 0x000000011717d824 */ /* 0x000fe200078e0a02 */
[----:B------:R-:W-:Y:S01]  /*17a0*/  ISETP.GE.AND P5, PT, R37, RZ, PT ;  /* 0x000000ff2500720c */ /* 0x000fe20003fa6270 */
[----:B------:R-:W-:-:S04]  /*17b0*/  IMAD.HI.U32 R22, R4, R41, RZ ;  /* 0x0000002904167227 */ /* 0x000fc800078e00ff */
[C---:B------:R-:W-:Y:S02]  /*17c0*/  IMAD R47, R2.reuse, R31, R47 ;  /* 0x0000001f022f7224 */ /* 0x040fe400078e022f */
[----:B------:R-:W-:Y:S02]  /*17d0*/  IMAD.MOV.U32 R31, RZ, RZ, R23 ;  /* 0x000000ffff1f7224 */ /* 0x000fe400078e0017 */
[----:B------:R-:W-:Y:S02]  /*17e0*/  IMAD.MOV R22, RZ, RZ, -R22 ;  /* 0x000000ffff167224 */ /* 0x000fe400078e0a16 */
[----:B------:R-:W-:Y:S01]  /*17f0*/  @!P4 IMAD.MOV R31, RZ, RZ, -R31 ;  /* 0x000000ffff1fc224 */ /* 0x000fe200078e0a1f */
[C---:B------:R-:W-:Y:S01]  /*1800*/  ISETP.GT.U32.AND P4, PT, R2.reuse, R9, PT ;  /* 0x000000090200720c */ /* 0x040fe20003f84070 */
[----:B------:R-:W-:Y:S01]  /*1810*/  @!P0 IMAD.IADD R33, R33, 0x1, -R2 ;  /* 0x0000000121218824 */ /* 0x000fe200078e0a02 */
[----:B------:R-:W-:Y:S01]  /*1820*/  ISETP.GE.AND P0, PT, R35, RZ, PT ;  /* 0x000000ff2300720c */ /* 0x000fe20003f06270 */
[----:B------:R-:W-:-:S02]  /*1830*/  IMAD R41, R2, R22, R41 ;  /* 0x0000001602297224 */ /* 0x000fc400078e0229 */
[----:B------:R-:W-:Y:S02]  /*1840*/  @!P6 IMAD.IADD R39, R39, 0x1, -R2 ;  /* 0x000000012727e824 */ /* 0x000fe400078e0a02 */
[----:B------:R-:W-:Y:S01]  /*1850*/  @!P1 IMAD.MOV R33, RZ, RZ, -R33 ;  /* 0x000000ffff219224 */ /* 0x000fe200078e0a21 */
[C---:B------:R-:W-:Y:S01]  /*1860*/  ISETP.GT.U32.AND P1, PT, R2.reuse, R41, PT ;  /* 0x000000290200720c */ /* 0x040fe20003f24070 */
[----:B------:R-:W-:Y:S01]  /*1870*/  IMAD.MOV.U32 R35, RZ, RZ, R5 ;  /* 0x000000ffff237224 */ /* 0x000fe200078e0005 */
[----:B------:R-:W-:Y:S01]  /*1880*/  ISETP.GT.U32.AND P6, PT, R2, R39, PT ;  /* 0x000000270200720c */ /* 0x000fe20003fc4070 */
[----:B------:R-:W-:-:S04]  /*1890*/  IMAD.HI.U32 R22, R4, R49, RZ ;  /* 0x0000003104167227 */ /* 0x000fc800078e00ff */
[C---:B------:R-:W-:Y:S02]  /*18a0*/  IMAD R45, R2.reuse, R24, R45 ;  /* 0x00000018022d7224 */ /* 0x040fe400078e022d */
[----:B------:R-:W-:Y:S01]  /*18b0*/  @!P2 IMAD.MOV R35, RZ, RZ, -R35 ;  /* 0x000000ffff23a224 */ /* 0x000fe200078e0a23 */
[C---:B------:R-:W-:Y:S01]  /*18c0*/  ISETP.GT.U32.AND P2, PT, R2.reuse, R43, PT ;  /* 0x0000002b0200720c */ /* 0x040fe20003f44070 */
[----:B------:R-:W-:Y:S02]  /*18d0*/  IMAD.MOV R22, RZ, RZ, -R22 ;  /* 0x000000ffff167224 */ /* 0x000fe400078e0a16 */
[--C-:B------:R-:W-:Y:S01]  /*18e0*/  @!P4 IMAD.IADD R9, R9, 0x1, -R2.reuse ;  /* 0x000000010909c824 */ /* 0x100fe200078e0a02 */
[C---:B------:R-:W-:Y:S01]  /*18f0*/  ISETP.GT.U32.AND P4, PT, R2.reuse, R45, PT ;  /* 0x0000002d0200720c */ /* 0x040fe20003f84070 */
[----:B------:R-:W-:Y:S01]  /*1900*/  IMAD R49, R2, R22, R49 ;  /* 0x0000001602317224 */ /* 0x000fe200078e0231 */
[----:B------:R-:W-:Y:S01]  /*1910*/  SHF.R.U32.HI R22, RZ, 0x1, R13 ;  /* 0x00000001ff167819 */ /* 0x000fe2000001160d */
[----:B------:R-:W-:-:S02]  /*1920*/  @!P1 IMAD.IADD R41, R41, 0x1, -R2 ;  /* 0x0000000129299824 */ /* 0x000fc400078e0a02 */
[----:B------:R-:W-:Y:S01]  /*1930*/  IMAD.HI.U32 R10, R4, R53, RZ ;  /* 0x00000035040a7227 */ /* 0x000fe200078e00ff */
[----:B------:R-:W-:-:S03]  /*1940*/  ISETP.GT.U32.AND P1, PT, R2, R49, PT ;  /* 0x000000310200720c */ /* 0x000fc60003f24070 */
[--C-:B------:R-:W-:Y:S01]  /*1950*/  @!P6 IMAD.IADD R39, R39, 0x1, -R2.reuse ;  /* 0x000000012727e824 */ /* 0x100fe200078e0a02 */
[C---:B------:R-:W-:Y:S01]  /*1960*/  ISETP.GT.U32.AND P6, PT, R2.reuse, R47, PT ;  /* 0x0000002f0200720c */ /* 0x040fe20003fc4070 */
[----:B------:R-:W-:Y:S01]  /*1970*/  @!P2 IMAD.IADD R43, R43, 0x1, -R2 ;  /* 0x000000012b2ba824 */ /* 0x000fe200078e0a02 */
[----:B------:R-:W-:Y:S01]  /*1980*/  ISETP.GT.U32.AND P2, PT, R2, R41, PT ;  /* 0x000000290200720c */ /* 0x000fe20003f44070 */
[----:B------:R-:W-:Y:S02]  /*1990*/  IMAD.MOV R10, RZ, RZ, -R10 ;  /* 0x000000ffff0a7224 */ /* 0x000fe400078e0a0a */
[----:B------:R-:W-:-:S04]  /*19a0*/  IMAD.HI.U32 R24, R4, R51, RZ ;  /* 0x0000003304187227 */ /* 0x000fc800078e00ff */
[----:B------:R-:W-:Y:S01]  /*19b0*/  @!P4 IMAD.IADD R45, R45, 0x1, -R2 ;  /* 0x000000012d2dc824 */ /* 0x000fe200078e0a02 */
[C---:B------:R-:W-:Y:S01]  /*19c0*/  ISETP.GT.U32.AND P4, PT, R2.reuse, R43, PT ;  /* 0x0000002b0200720c */ /* 0x040fe20003f84070 */
[----:B------:R-:W-:Y:S02]  /*19d0*/  IMAD R53, R2, R10, R53 ;  /* 0x0000000a02357224 */ /* 0x000fe400078e0235 */
[----:B------:R-:W-:-:S04]  /*19e0*/  IMAD.HI.U32 R10, R4, R55, RZ ;  /* 0x00000037040a7227 */ /* 0x000fc800078e00ff */
[----:B------:R-:W-:Y:S02]  /*19f0*/  IMAD.MOV R24, RZ, RZ, -R24 ;  /* 0x000000ffff187224 */ /* 0x000fe400078e0a18 */
[----:B------:R-:W-:Y:S02]  /*1a00*/  IMAD.MOV R10, RZ, RZ, -R10 ;  /* 0x000000ffff0a7224 */ /* 0x000fe400078e0a0a */
[----:B------:R-:W-:Y:S02]  /*1a10*/  IMAD.MOV.U32 R37, RZ, RZ, R9 ;  /* 0x000000ffff257224 */ /* 0x000fe400078e0009 */
[----:B------:R-:W-:Y:S02]  /*1a20*/  @!P1 IMAD.IADD R49, R49, 0x1, -R2 ;  /* 0x0000000131319824 */ /* 0x000fe400078e0a02 */
[----:B------:R-:W-:Y:S02]  /*1a30*/  IMAD R51, R2, R24, R51 ;  /* 0x0000001802337224 */ /* 0x000fe400078e0233 */
[----:B------:R-:W-:-:S04]  /*1a40*/  IMAD.HI.U32 R5, R4, R57, RZ ;  /* 0x0000003904057227 */ /* 0x000fc800078e00ff */
[--C-:B------:R-:W-:Y:S01]  /*1a50*/  @!P6 IMAD.IADD R47, R47, 0x1, -R2.reuse ;  /* 0x000000012f2fe824 */ /* 0x100fe200078e0a02 */
[C---:B------:R-:W-:Y:S01]  /*1a60*/  ISETP.GT.U32.AND P6, PT, R2.reuse, R45, PT ;  /* 0x0000002d0200720c */ /* 0x040fe20003fc4070 */
[C---:B------:R-:W-:Y:S02]  /*1a70*/  IMAD R55, R2.reuse, R10, R55 ;  /* 0x0000000a02377224 */ /* 0x040fe400078e0237 */
[----:B------:R-:W-:Y:S01]  /*1a80*/  @!P3 IMAD.MOV R37, RZ, RZ, -R37 ;  /* 0x000000ffff25b224 */ /* 0x000fe200078e0a25 */
[C---:B------:R-:W-:Y:S01]  /*1a90*/  ISETP.GT.U32.AND P3, PT, R2.reuse, R49, PT ;  /* 0x000000310200720c */ /* 0x040fe20003f64070 */
[----:B------:R-:W-:Y:S01]  /*1aa0*/  IMAD.MOV R10, RZ, RZ, -R5 ;  /* 0x000000ffff0a7224 */ /* 0x000fe200078e0a05 */
[C---:B------:R-:W-:Y:S01]  /*1ab0*/  ISETP.GT.U32.AND P1, PT, R2.reuse, R47, PT ;  /* 0x0000002f0200720c */ /* 0x040fe20003f24070 */
[----:B------:R-:W-:Y:S01]  /*1ac0*/  @!P2 IMAD.IADD R41, R41, 0x1, -R2 ;  /* 0x000000012929a824 */ /* 0x000fe200078e0a02 */
[----:B------:R-:W-:Y:S01]  /*1ad0*/  ISETP.GT.U32.AND P2, PT, R2, R51, PT ;  /* 0x000000330200720c */ /* 0x000fe20003f44070 */
[----:B------:R-:W-:-:S04]  /*1ae0*/  IMAD.HI.U32 R5, R4, R59, RZ ;  /* 0x0000003b04057227 */ /* 0x000fc800078e00ff */
[----:B------:R-:W-:Y:S01]  /*1af0*/  @!P4 IMAD.IADD R43, R43, 0x1, -R2 ;  /* 0x000000012b2bc824 */ /* 0x000fe200078e0a02 */
[C---:B------:R-:W-:Y:S01]  /*1b00*/  ISETP.GT.U32.AND P4, PT, R2.reuse, R53, PT ;  /* 0x000000350200720c */ /* 0x040fe20003f84070 */
[----:B------:R-:W-:Y:S02]  /*1b10*/  IMAD R57, R2, R10, R57 ;  /* 0x0000000a02397224 */ /* 0x000fe400078e0239 */
[----:B------:R-:W-:-:S04]  /*1b20*/  IMAD.HI.U32 R10, R4, R61, RZ ;  /* 0x0000003d040a7227 */ /* 0x000fc800078e00ff */
[----:B------:R-:W-:Y:S02]  /*1b30*/  IMAD.MOV R5, RZ, RZ, -R5 ;  /* 0x000000ffff057224 */ /* 0x000fe400078e0a05 */
[----:B------:R-:W-:Y:S02]  /*1b40*/  IMAD.MOV R10, RZ, RZ, -R10 ;  /* 0x000000ffff0a7224 */ /* 0x000fe400078e0a0a */
[C---:B------:R-:W-:Y:S02]  /*1b50*/  IMAD R59, R2.reuse, R5, R59 ;  /* 0x00000005023b7224 */ /* 0x040fe400078e023b */
[--C-:B------:R-:W-:Y:S01]  /*1b60*/  @!P6 IMAD.IADD R45, R45, 0x1, -R2.reuse ;  /* 0x000000012d2de824 */ /* 0x100fe200078e0a02 */
[C---:B------:R-:W-:Y:S01]  /*1b70*/  ISETP.GT.U32.AND P6, PT, R2.reuse, R55, PT ;  /* 0x000000370200720c */ /* 0x040fe20003fc4070 */
[C---:B------:R-:W-:Y:S02]  /*1b80*/  IMAD R61, R2.reuse, R10, R61 ;  /* 0x0000000a023d7224 */ /* 0x040fe400078e023d */
[--C-:B------:R-:W-:Y:S01]  /*1b90*/  @!P3 IMAD.IADD R49, R49, 0x1, -R2.reuse ;  /* 0x000000013131b824 */ /* 0x100fe200078e0a02 */
[----:B------:R-:W-:Y:S01]  /*1ba0*/  ISETP.GT.U32.AND P3, PT, R2, R59, PT ;  /* 0x0000003b0200720c */ /* 0x000fe20003f64070 */
[--C-:B------:R-:W-:Y:S01]  /*1bb0*/  @!P2 IMAD.IADD R51, R51, 0x1, -R2.reuse ;  /* 0x000000013333a824 */ /* 0x100fe200078e0a02 */
[----:B------:R-:W-:Y:S01]  /*1bc0*/  ISETP.GE.AND P2, PT, R46, RZ, PT ;  /* 0x000000ff2e00720c */ /* 0x000fe20003f46270 */
[----:B------:R-:W-:Y:S01]  /*1bd0*/  @!P4 IMAD.IADD R53, R53, 0x1, -R2 ;  /* 0x000000013535c824 */ /* 0x000fe200078e0a02 */
[----:B------:R-:W-:Y:S01]  /*1be0*/  ISETP.GT.U32.AND P4, PT, R2, R61, PT ;  /* 0x0000003d0200720c */ /* 0x000fe20003f84070 */
[----:B------:R-:W-:-:S04]  /*1bf0*/  IMAD.HI.U32 R5, R4, R63, RZ ;  /* 0x0000003f04057227 */ /* 0x000fc800078e00ff */
[----:B------:R-:W-:Y:S01]  /*1c00*/  @!P6 IMAD.IADD R55, R55, 0x1, -R2 ;  /* 0x000000013737e824 */ /* 0x000fe200078e0a02 */
[----:B------:R-:W-:Y:S01]  /*1c10*/  ISETP.GE.AND P6, PT, R42, RZ, PT ;  /* 0x000000ff2a00720c */ /* 0x000fe20003fc6270 */
[----:B------:R-:W-:-:S04]  /*1c20*/  IMAD.HI.U32 R4, R4, R65, RZ ;  /* 0x0000004104047227 */ /* 0x000fc800078e00ff */
[--C-:B------:R-:W-:Y:S01]  /*1c30*/  @!P3 IMAD.IADD R59, R59, 0x1, -R2.reuse ;  /* 0x000000013b3bb824 */ /* 0x100fe200078e0a02 */
[----:B------:R-:W-:Y:S01]  /*1c40*/  ISETP.GE.AND P3, PT, R40, RZ, PT ;  /* 0x000000ff2800720c */ /* 0x000fe20003f66270 */
[----:B------:R-:W-:Y:S01]  /*1c50*/  @!P2 IMAD.MOV R43, RZ, RZ, -R43 ;  /* 0x000000ffff2ba224 */ /* 0x000fe200078e0a2b */
[C---:B------:R-:W-:Y:S01]  /*1c60*/  ISETP.GT.U32.AND P2, PT, R2.reuse, R55, PT ;  /* 0x000000370200720c */ /* 0x040fe20003f44070 */
[--C-:B------:R-:W-:Y:S01]  /*1c70*/  @!P1 IMAD.IADD R47, R47, 0x1, -R2.reuse ;  /* 0x000000012f2f9824 */ /* 0x100fe200078e0a02 */
[C---:B------:R-:W-:Y:S01]  /*1c80*/  ISETP.GT.U32.AND P1, PT, R2.reuse, R57, PT ;  /* 0x000000390200720c */ /* 0x040fe20003f24070 */
[----:B------:R-:W-:Y:S01]  /*1c90*/  @!P4 IMAD.IADD R61, R61, 0x1, -R2 ;  /* 0x000000013d3dc824 */ /* 0x000fe200078e0a02 */
[----:B------:R-:W-:Y:S01]  /*1ca0*/  ISETP.GT.U32.AND P4, PT, R2, R51, PT ;  /* 0x000000330200720c */ /* 0x000fe20003f84070 */
[----:B------:R-:W-:Y:S02]  /*1cb0*/  IMAD.MOV R5, RZ, RZ, -R5 ;  /* 0x000000ffff057224 */ /* 0x000fe400078e0a05 */
[----:B------:R-:W-:-:S02]  /*1cc0*/  IMAD.MOV R4, RZ, RZ, -R4 ;  /* 0x000000ffff047224 */ /* 0x000fc400078e0a04 */
[C---:B------:R-:W-:Y:S01]  /*1cd0*/  IMAD R63, R2.reuse, R5, R63 ;  /* 0x00000005023f7224 */ /* 0x040fe200078e023f */
[----:B------:R-:W-:Y:S01]  /*1ce0*/  SHF.R.U32.HI R5, RZ, 0x2, R13 ;  /* 0x00000002ff057819 */ /* 0x000fe2000001160d */
[C---:B------:R-:W-:Y:S01]  /*1cf0*/  IMAD R65, R2.reuse, R4, R65 ;  /* 0x0000000402417224 */ /* 0x040fe200078e0241 */
[----:B------:R-:W-:Y:S01]  /*1d00*/  LOP3.LUT R4, R13, 0x3, RZ, 0xc0, !PT ;  /* 0x000000030d047812 */ /* 0x000fe200078ec0ff */
[----:B------:R-:W-:Y:S01]  /*1d10*/  @!P3 IMAD.MOV R49, RZ, RZ, -R49 ;  /* 0x000000ffff31b224 */ /* 0x000fe200078e0a31 */
[C---:B------:R-:W-:Y:S01]  /*1d20*/  ISETP.GT.U32.AND P3, PT, R2.reuse, R63, PT ;  /* 0x0000003f0200720c */ /* 0x040fe20003f64070 */
[--C-:B------:R-:W-:Y:S01]  /*1d30*/  @!P2 IMAD.IADD R55, R55, 0x1, -R2.reuse ;  /* 0x000000013737a824 */ /* 0x100fe200078e0a02 */
[----:B------:R-:W-:Y:S01]  /*1d40*/  ISETP.GT.U32.AND P2, PT, R2, R65, PT ;  /* 0x000000410200720c */ /* 0x000fe20003f44070 */
[--C-:B------:R-:W-:Y:S01]  /*1d50*/  @!P1 IMAD.IADD R57, R57, 0x1, -R2.reuse ;  /* 0x0000000139399824 */ /* 0x100fe200078e0a02 */
[----:B------:R-:W-:Y:S01]  /*1d60*/  ISETP.GE.AND P1, PT, R44, RZ, PT ;  /* 0x000000ff2c00720c */ /* 0x000fe20003f26270 */
[--C-:B------:R-:W-:Y:S01]  /*1d70*/  @!P4 IMAD.IADD R51, R51, 0x1, -R2.reuse ;  /* 0x000000013333c824 */ /* 0x100fe200078e0a02 */
[----:B------:R-:W-:Y:S01]  /*1d80*/  ISETP.GE.AND P4, PT, R38, RZ, PT ;  /* 0x000000ff2600720c */ /* 0x000fe20003f86270 */
[----:B------:R-:W-:Y:S01]  /*1d90*/  @!P0 IMAD.MOV R41, RZ, RZ, -R41 ;  /* 0x000000ffff298224 */ /* 0x000fe200078e0a29 */
[C---:B------:R-:W-:Y:S01]  /*1da0*/  ISETP.GT.U32.AND P0, PT, R2.reuse, R53, PT ;  /* 0x000000350200720c */ /* 0x040fe20003f04070 */
[----:B------:R-:W-:Y:S01]  /*1db0*/  @!P5 IMAD.MOV R39, RZ, RZ, -R39 ;  /* 0x000000ffff27d224 */ /* 0x000fe200078e0a27 */
[C---:B------:R-:W-:Y:S01]  /*1dc0*/  ISETP.GT.U32.AND P5, PT, R2.reuse, R57, PT ;  /* 0x000000390200720c */ /* 0x040fe20003fa4070 */
[----:B------:R-:W-:Y:S01]  /*1dd0*/  @!P6 IMAD.MOV R45, RZ, RZ, -R45 ;  /* 0x000000ffff2de224 */ /* 0x000fe200078e0a2d */
[----:B------:R-:W-:Y:S01]  /*1de0*/  ISETP.GT.U32.AND P6, PT, R2, R59, PT ;  /* 0x0000003b0200720c */ /* 0x000fe20003fc4070 */
[--C-:B------:R-:W-:Y:S01]  /*1df0*/  @!P3 IMAD.IADD R63, R63, 0x1, -R2.reuse ;  /* 0x000000013f3fb824 */ /* 0x100fe200078e0a02 */
[----:B------:R-:W-:Y:S01]  /*1e00*/  SGXT.U32 R5, R5, 0x3 ;  /* 0x000000030505781a */ /* 0x000fe20000000000 */
[--C-:B------:R-:W-:Y:S01]  /*1e10*/  @!P2 IMAD.IADD R65, R65, 0x1, -R2.reuse ;  /* 0x000000014141a824 */ /* 0x100fe200078e0a02 */
[----:B------:R-:W-:Y:S01]  /*1e20*/  ISETP.GE.AND P3, PT, R30, RZ, PT ;  /* 0x000000ff1e00720c */ /* 0x000fe20003f66270 */
[----:B------:R-:W-:Y:S01]  /*1e30*/  @!P1 IMAD.MOV R47, RZ, RZ, -R47 ;  /* 0x000000ffff2f9224 */ /* 0x000fe200078e0a2f */
[C---:B------:R-:W-:Y:S01]  /*1e40*/  ISETP.GT.U32.AND P1, PT, R2.reuse, R61, PT ;  /* 0x0000003d0200720c */ /* 0x040fe20003f24070 */
[----:B------:R-:W-:Y:S01]  /*1e50*/  @!P4 IMAD.MOV R51, RZ, RZ, -R51 ;  /* 0x000000ffff33c224 */ /* 0x000fe200078e0a33 */
[----:B------:R-:W-:Y:S01]  /*1e60*/  ISETP.GT.U32.AND P4, PT, R2, R63, PT ;  /* 0x0000003f0200720c */ /* 0x000fe20003f84070 */
[----:B------:R-:W-:Y:S01]  /*1e70*/  IMAD R4, R4, 0x110, RZ ;  /* 0x0000011004047824 */ /* 0x000fe200078e02ff */
[----:B------:R-:W-:Y:S01]  /*1e80*/  ISETP.GT.U32.AND P2, PT, R2, R65, PT ;  /* 0x000000410200720c */ /* 0x000fe20003f44070 */
[----:B------:R-:W-:Y:S01]  /*1e90*/  @!P0 IMAD.IADD R53, R53, 0x1, -R2 ;  /* 0x0000000135358824 */ /* 0x000fe200078e0a02 */
[----:B------:R-:W-:Y:S01]  /*1ea0*/  LOP3.LUT R5, R5, 0x10, R22, 0xf8, !PT ;  /* 0x0000001005057812 */ /* 0x000fe200078ef816 */
[--C-:B------:R-:W-:Y:S01]  /*1eb0*/  @!P5 IMAD.IADD R57, R57, 0x1, -R2.reuse ;  /* 0x000000013939d824 */ /* 0x100fe200078e0a02 */
[----:B------:R-:W-:Y:S01]  /*1ec0*/  ISETP.GE.AND P0, PT, R36, RZ, PT ;  /* 0x000000ff2400720c */ /* 0x000fe20003f06270 */
[--C-:B------:R-:W-:Y:S01]  /*1ed0*/  @!P6 IMAD.IADD R59, R59, 0x1, -R2.reuse ;  /* 0x000000013b3be824 */ /* 0x100fe200078e0a02 */
[----:B------:R-:W-:Y:S01]  /*1ee0*/  LOP3.LUT R23, R4, R5, RZ, 0x3c, !PT ;  /* 0x0000000504177212 */ /* 0x000fe200078e3cff */
[----:B------:R-:W-:Y:S01]  /*1ef0*/  IMAD.SHL.U32 R9, R13, 0x40, RZ ;  /* 0x000000400d097824 */ /* 0x000fe200078e00ff */
[----:B------:R-:W1:Y:S01]  /*1f00*/  LDC.64 R4, c[0x0][0x388] ;  /* 0x0000e200ff047b82 */ /* 0x000e620000000a00 */
[--C-:B------:R-:W-:Y:S01]  /*1f10*/  @!P1 IMAD.IADD R61, R61, 0x1, -R2.reuse ;  /* 0x000000013d3d9824 */ /* 0x100fe200078e0a02 */
[----:B------:R-:W-:Y:S01]  /*1f20*/  ISETP.GE.AND P5, PT, R34, RZ, PT ;  /* 0x000000ff2200720c */ /* 0x000fe20003fa6270 */
[--C-:B------:R-:W-:Y:S01]  /*1f30*/  @!P4 IMAD.IADD R63, R63, 0x1, -R2.reuse ;  /* 0x000000013f3fc824 */ /* 0x100fe200078e0a02 */
[----:B------:R-:W-:Y:S01]  /*1f40*/  ISETP.GE.AND P6, PT, R32, RZ, PT ;  /* 0x000000ff2000720c */ /* 0x000fe20003fc6270 */
[----:B------:R-:W-:Y:S01]  /*1f50*/  @!P2 IMAD.IADD R65, R65, 0x1, -R2 ;  /* 0x000000014141a824 */ /* 0x000fe200078e0a02 */
[----:B------:R-:W-:Y:S01]  /*1f60*/  ISETP.GE.AND P1, PT, R28, RZ, PT ;  /* 0x000000ff1c00720c */ /* 0x000fe20003f26270 */
[----:B------:R-:W-:Y:S01]  /*1f70*/  @!P3 IMAD.MOV R61, RZ, RZ, -R61 ;  /* 0x000000ffff3db224 */ /* 0x000fe200078e0a3d */
[----:B------:R-:W-:Y:S01]  /*1f80*/  ISETP.GE.AND P4, PT, R26, RZ, PT ;  /* 0x000000ff1a00720c */ /* 0x000fe20003f86270 */
[----:B------:R-:W-:Y:S01]  /*1f90*/  @!P0 IMAD.MOV R53, RZ, RZ, -R53 ;  /* 0x000000ffff358224 */ /* 0x000fe200078e0a35 */
[----:B------:R-:W-:Y:S01]  /*1fa0*/  ISETP.GE.AND P2, PT, R12, RZ, PT ;  /* 0x000000ff0c00720c */ /* 0x000fe20003f46270 */
[----:B------:R-:W-:Y:S01]  /*1fb0*/  IMAD.SHL.U32 R10, R13, 0x8, RZ ;  /* 0x000000080d0a7824 */ /* 0x000fe200078e00ff */
[----:B------:R-:W-:Y:S01]  /*1fc0*/  ISETP.NE.AND P0, PT, R25, RZ, PT ;  /* 0x000000ff1900720c */ /* 0x000fe20003f05270 */
[----:B------:R-:W-:Y:S01]  /*1fd0*/  IMAD.SHL.U32 R22, R13, 0x2, RZ ;  /* 0x000000020d167824 */ /* 0x000fe200078e00ff */
[----:B------:R-:W-:Y:S01]  /*1fe0*/  LOP3.LUT R2, RZ, R25, RZ, 0x33, !PT ;  /* 0x00000019ff027212 */ /* 0x000fe200078e33ff */
[----:B------:R-:W-:Y:S01]  /*1ff0*/  @!P5 IMAD.MOV R55, RZ, RZ, -R55 ;  /* 0x000000ffff37d224 */ /* 0x000fe200078e0a37 */
[----:B------:R-:W-:Y:S01]  /*2000*/  LOP3.LUT R9, R9, 0x1c0, RZ, 0xc0, !PT ;  /* 0x000001c009097812 */ /* 0x000fe200078ec0ff */
[----:B------:R-:W-:Y:S01]  /*2010*/  @!P6 IMAD.MOV R57, RZ, RZ, -R57 ;  /* 0x000000ffff39e224 */ /* 0x000fe200078e0a39 */
[C---:B------:R-:W-:Y:S01]  /*2020*/  SEL R6, R2.reuse, R6, !P0 ;  /* 0x0000000602067207 */ /* 0x040fe20004000000 */
[----:B------:R-:W-:Y:S01]  /*2030*/  @!P1 IMAD.MOV R59, RZ, RZ, -R59 ;  /* 0x000000ffff3b9224 */ /* 0x000fe200078e0a3b */
[C---:B------:R-:W-:Y:S01]  /*2040*/  SEL R7, R2.reuse, R7, !P0 ;  /* 0x0000000702077207 */ /* 0x040fe20004000000 */
[----:B------:R-:W-:Y:S01]  /*2050*/  @!P4 IMAD.MOV R63, RZ, RZ, -R63 ;  /* 0x000000ffff3fc224 */ /* 0x000fe200078e0a3f */
[C---:B------:R-:W-:Y:S01]  /*2060*/  SEL R8, R2.reuse, R8, !P0 ;  /* 0x0000000802087207 */ /* 0x040fe20004000000 */
[----:B------:R-:W-:Y:S01]  /*2070*/  @!P2 IMAD.MOV R65, RZ, RZ, -R65 ;  /* 0x000000ffff41a224 */ /* 0x000fe200078e0a41 */
[----:B------:R-:W-:Y:S01]  /*2080*/  SEL R16, R2, R16, !P0 ;  /* 0x0000001002107207 */ /* 0x000fe20004000000 */
[----:B0-----:R-:W-:Y:S01]  /*2090*/  IMAD R25, R6, UR6, RZ ;  /* 0x0000000606197c24 */ /* 0x001fe2000f8e02ff */
[C---:B------:R-:W-:Y:S01]  /*20a0*/  SEL R3, R2.reuse, R3, !P0 ;  /* 0x0000000302037207 */ /* 0x040fe20004000000 */
[----:B------:R-:W-:Y:S01]  /*20b0*/  IMAD R7, R7, UR6, RZ ;  /* 0x0000000607077c24 */ /* 0x000fe2000f8e02ff */
[----:B------:R-:W-:Y:S01]  /*20c0*/  SEL R14, R2, R14, !P0 ;  /* 0x0000000e020e7207 */ /* 0x000fe20004000000 */
[----:B------:R-:W-:Y:S01]  /*20d0*/  IMAD R69, R16, UR6, RZ ;  /* 0x0000000610457c24 */ /* 0x000fe2000f8e02ff */
[C---:B------:R-:W-:Y:S01]  /*20e0*/  SEL R15, R2.reuse, R15, !P0 ;  /* 0x0000000f020f7207 */ /* 0x040fe20004000000 */
[----:B------:R-:W-:Y:S01]  /*20f0*/  IMAD R3, R3, UR6, RZ ;  /* 0x0000000603037c24 */ /* 0x000fe2000f8e02ff */
[----:B------:R-:W-:Y:S01]  /*2100*/  SEL R17, R2, R17, !P0 ;  /* 0x0000001102117207 */ /* 0x000fe20004000000 */
[----:B------:R-:W-:Y:S01]  /*2110*/  IMAD R67, R14, UR6, RZ ;  /* 0x000000060e437c24 */ /* 0x000fe2000f8e02ff */
[C---:B------:R-:W-:Y:S01]  /*2120*/  SEL R19, R2.reuse, R19, !P0 ;  /* 0x0000001302137207 */ /* 0x040fe20004000000 */
[----:B------:R-:W-:Y:S01]  /*2130*/  IMAD R15, R15, UR6, RZ ;  /* 0x000000060f0f7c24 */ /* 0x000fe2000f8e02ff */
[C---:B------:R-:W-:Y:S01]  /*2140*/  SEL R18, R2.reuse, R18, !P0 ;  /* 0x0000001202127207 */ /* 0x040fe20004000000 */
[----:B------:R-:W-:Y:S01]  /*2150*/  IMAD R17, R17, UR6, RZ ;  /* 0x0000000611117c24 */ /* 0x000fe2000f8e02ff */
[C---:B------:R-:W-:Y:S01]  /*2160*/  SEL R20, R2.reuse, R20, !P0 ;  /* 0x0000001402147207 */ /* 0x040fe20004000000 */
[----:B------:R-:W-:Y:S01]  /*2170*/  IMAD R19, R19, UR6, RZ ;  /* 0x0000000613137c24 */ /* 0x000fe2000f8e02ff */
[----:B------:R-:W-:Y:S01]  /*2180*/  SEL R21, R2, R21, !P0 ;  /* 0x0000001502157207 */ /* 0x000fe20004000000 */
[----:B------:R-:W-:Y:S01]  /*2190*/  IMAD R71, R18, UR6, RZ ;  /* 0x0000000612477c24 */ /* 0x000fe2000f8e02ff */
[----:B------:R-:W-:-:S02]  /*21a0*/  SEL R27, R2, R27, !P0 ;  /* 0x0000001b021b7207 */ /* 0x000fc40004000000 */
[C---:B------:R-:W-:Y:S01]  /*21b0*/  SEL R29, R2.reuse, R29, !P0 ;  /* 0x0000001d021d7207 */ /* 0x040fe20004000000 */
[----:B------:R-:W-:Y:S01]  /*21c0*/  IMAD R21, R21, UR6, RZ ;  /* 0x0000000615157c24 */ /* 0x000fe2000f8e02ff */
[C---:B------:R-:W-:Y:S01]  /*21d0*/  SEL R31, R2.reuse, R31, !P0 ;  /* 0x0000001f021f7207 */ /* 0x040fe20004000000 */
[----:B------:R-:W-:Y:S01]  /*21e0*/  IMAD R27, R27, UR6, RZ ;  /* 0x000000061b1b7c24 */ /* 0x000fe2000f8e02ff */
[C---:B------:R-:W-:Y:S01]  /*21f0*/  SEL R33, R2.reuse, R33, !P0 ;  /* 0x0000002102217207 */ /* 0x040fe20004000000 */
[----:B------:R-:W-:Y:S01]  /*2200*/  IMAD R29, R29, UR6, RZ ;  /* 0x000000061d1d7c24 */ /* 0x000fe2000f8e02ff */
[C---:B------:R-:W-:Y:S02]  /*2210*/  SEL R35, R2.reuse, R35, !P0 ;  /* 0x0000002302237207 */ /* 0x040fe40004000000 */
[C---:B------:R-:W-:Y:S02]  /*2220*/  SEL R37, R2.reuse, R37, !P0 ;  /* 0x0000002502257207 */ /* 0x040fe40004000000 */
[C---:B------:R-:W-:Y:S01]  /*2230*/  SEL R39, R2.reuse, R39, !P0 ;  /* 0x0000002702277207 */ /* 0x040fe20004000000 */
[----:B------:R-:W-:Y:S01]  /*2240*/  IMAD R35, R35, UR6, RZ ;  /* 0x0000000623237c24 */ /* 0x000fe2000f8e02ff */
        /* <DEDUP_REMOVED lines=26> */
[-C--:B-1----:R-:W-:Y:S01]  /*23f0*/  IADD3 R6, P5, PT, R25, R4.reuse, RZ ;  /* 0x0000000419067210 */ /* 0x082fe20007fbe0ff */
[----:B------:R-:W-:Y:S01]  /*2400*/  IMAD R61, R61, UR6, RZ ;  /* 0x000000063d3d7c24 */ /* 0x000fe2000f8e02ff */
[----:B------:R-:W-:Y:S01]  /*2410*/  SHF.R.S32.HI R48, RZ, 0x1f, R25 ;  /* 0x0000001fff307819 */ /* 0x000fe20000011419 */
[----:B------:R-:W-:Y:S01]  /*2420*/  IMAD R63, R63, UR6, RZ ;  /* 0x000000063f3f7c24 */ /* 0x000fe2000f8e02ff */
[----:B------:R-:W-:Y:S01]  /*2430*/  LOP3.LUT R9, R9, 0x30, R10, 0xf8, !PT ;  /* 0x0000003009097812 */ /* 0x000fe200078ef80a */
[----:B------:R-:W-:Y:S01]  /*2440*/  IMAD R2, R2, UR6, RZ ;  /* 0x0000000602027c24 */ /* 0x000fe2000f8e02ff */
[----:B------:R-:W-:Y:S01]  /*2450*/  R2UR UR40, R6 ;  /* 0x00000000062872ca */ /* 0x000fe200000e0000 */
[----:B------:R-:W-:Y:S01]  /*2460*/  IMAD.X R48, R48, 0x1, R5, P5 ;  /* 0x0000000130307824 */ /* 0x000fe200028e0605 */
[----:B------:R-:W-:-:S02]  /*2470*/  IADD3 R16, P0, PT, R7, R4, RZ ;  /* 0x0000000407107210 */ /* 0x000fc40007f1e0ff */
[-C--:B------:R-:W-:Y:S02]  /*2480*/  IADD3 R14, P1, PT, R65, R4.reuse, RZ ;  /* 0x00000004410e7210 */ /* 0x080fe40007f3e0ff */
[----:B------:R-:W-:Y:S02]  /*2490*/  SHF.R.S32.HI R46, RZ, 0x1f, R7 ;  /* 0x0000001fff2e7819 */ /* 0x000fe40000011407 */
[----:B------:R-:W-:Y:S02]  /*24a0*/  SHF.R.S32.HI R44, RZ, 0x1f, R65 ;  /* 0x0000001fff2c7819 */ /* 0x000fe40000011441 */
[----:B------:R-:W-:Y:S02]  /*24b0*/  CS2R R64, SRZ ;  /* 0x0000000000407805 */ /* 0x000fe4000001ff00 */
[-C--:B------:R-:W-:Y:S01]  /*24c0*/  IADD3 R6, P3, PT, R69, R4.reuse, RZ ;  /* 0x0000000445067210 */ /* 0x080fe20007f7e0ff */
[--C-:B------:R-:W-:Y:S01]  /*24d0*/  IMAD.X R46, R46, 0x1, R5.reuse, P0 ;  /* 0x000000012e2e7824 */ /* 0x100fe200000e0605 */
[----:B------:R-:W-:Y:S01]  /*24e0*/  LOP3.LUT R9, R9, 0x30, R22, 0x78, !PT ;  /* 0x0000003009097812 */ /* 0x000fe200078e7816 */
[----:B------:R-:W-:Y:S01]  /*24f0*/  IMAD.X R44, R44, 0x1, R5, P1 ;  /* 0x000000012c2c7824 */ /* 0x000fe200008e0605 */
[----:B------:R-:W-:-:S02]  /*2500*/  IADD3 R22, P4, PT, R3, R4, RZ ;  /* 0x0000000403167210 */ /* 0x000fc40007f9e0ff */
[----:B------:R-:W-:Y:S02]  /*2510*/  R2UR UR36, R6 ;  /* 0x00000000062472ca */ /* 0x000fe400000e0000 */
[----:B------:R-:W-:Y:S02]  /*2520*/  SHF.R.S32.HI R50, RZ, 0x1f, R3 ;  /* 0x0000001fff327819 */ /* 0x000fe40000011403 */
[-C--:B------:R-:W-:Y:S02]  /*2530*/  IADD3 R7, P5, PT, R17, R4.reuse, RZ ;  /* 0x0000000411077210 */ /* 0x080fe40007fbe0ff */
[----:B------:R-:W-:Y:S01]  /*2540*/  SHF.R.S32.HI R36, RZ, 0x1f, R17 ;  /* 0x0000001fff247819 */ /* 0x000fe20000011411 */
[--C-:B------:R-:W-:Y:S01]  /*2550*/  IMAD.X R50, R50, 0x1, R5.reuse, P4 ;  /* 0x0000000132327824 */ /* 0x100fe200020e0605 */
[-C--:B------:R-:W-:Y:S02]  /*2560*/  IADD3 R8, P2, PT, R67, R4.reuse, RZ ;  /* 0x0000000443087210 */ /* 0x080fe40007f5e0ff */
[-C--:B------:R-:W-:Y:S01]  /*2570*/  IADD3 R6, P0, PT, R19, R4.reuse, RZ ;  /* 0x0000000413067210 */ /* 0x080fe20007f1e0ff */
[----:B------:R-:W-:Y:S01]  /*2580*/  IMAD.X R36, R36, 0x1, R5, P5 ;  /* 0x0000000124247824 */ /* 0x000fe200028e0605 */
[----:B------:R-:W-:-:S02]  /*2590*/  IADD3 R3, P1, PT, R71, R4, RZ ;  /* 0x0000000447037210 */ /* 0x000fc40007f3e0ff */
[----:B------:R-:W-:Y:S02]  /*25a0*/  R2UR UR37, R8 ;  /* 0x00000000082572ca */ /* 0x000fe400000e0000 */
[----:B------:R-:W-:Y:S02]  /*25b0*/  R2UR UR33, R6 ;  /* 0x00000000062172ca */ /* 0x000fe400000e0000 */
[----:B------:R-:W-:Y:S01]  /*25c0*/  R2UR UR32, R3 ;  /* 0x00000000032072ca */ /* 0x000fe200000e0000 */
[----:B------:R-:W-:Y:S01]  /*25d0*/  IMAD R3, R20, UR6, RZ ;  /* 0x0000000614037c24 */ /* 0x000fe2000f8e02ff */
[----:B------:R-:W-:Y:S02]  /*25e0*/  SHF.R.S32.HI R42, RZ, 0x1f, R67 ;  /* 0x0000001fff2a7819 */ /* 0x000fe40000011443 */
[----:B------:R-:W-:Y:S02]  /*25f0*/  CS2R R66, SRZ ;  /* 0x0000000000427805 */ /* 0x000fe4000001ff00 */
[----:B------:R-:W-:-:S02]  /*2600*/  IADD3 R8, P4, PT, R15, R4, RZ ;  /* 0x000000040f087210 */ /* 0x000fc40007f9e0ff */
[----:B------:R-:W-:Y:S01]  /*2610*/  SHF.R.S32.HI R38, RZ, 0x1f, R15 ;  /* 0x0000001fff267819 */ /* 0x000fe2000001140f */
[--C-:B------:R-:W-:Y:S01]  /*2620*/  IMAD.X R42, R42, 0x1, R5.reuse, P2 ;  /* 0x000000012a2a7824 */ /* 0x100fe200010e0605 */
[-C--:B------:R-:W-:Y:S01]  /*2630*/  IADD3 R6, P5, PT, R29, R4.reuse, RZ ;  /* 0x000000041d067210 */ /* 0x080fe20007fbe0ff */
[----:B------:R-:W-:Y:S01]  /*2640*/  IMAD R15, R33, UR6, RZ ;  /* 0x00000006210f7c24 */ /* 0x000fe2000f8e02ff */
[----:B------:R-:W-:Y:S01]  /*2650*/  R2UR UR38, R14 ;  /* 0x000000000e2672ca */ /* 0x000fe200000e0000 */
[----:B------:R-:W-:Y:S01]  /*2660*/  IMAD.X R38, R38, 0x1, R5, P4 ;  /* 0x0000000126267824 */ /* 0x000fe200020e0605 */
[----:B------:R-:W-:Y:S02]  /*2670*/  R2UR UR28, R6 ;  /* 0x00000000061c72ca */ /* 0x000fe400000e0000 */
[----:B------:R-:W-:Y:S02]  /*2680*/  R2UR UR34, R7 ;  /* 0x00000000072272ca */ /* 0x000fe400000e0000 */
[----:B------:R-:W-:-:S02]  /*2690*/  IADD3 R14, P2, PT, R3, R4, RZ ;  /* 0x00000004030e7210 */ /* 0x000fc40007f5e0ff */
[----:B------:R-:W-:Y:S02]  /*26a0*/  SHF.R.S32.HI R6, RZ, 0x1f, R71 ;  /* 0x0000001fff067819 */ /* 0x000fe40000011447 */
[----:B------:R-:W-:Y:S02]  /*26b0*/  CS2R R70, SRZ ;  /* 0x0000000000467805 */ /* 0x000fe4000001ff00 */
[----:B------:R-:W-:Y:S02]  /*26c0*/  SHF.R.S32.HI R32, RZ, 0x1f, R3 ;  /* 0x0000001fff207819 */ /* 0x000fe40000011403 */
[-C--:B------:R-:W-:Y:S01]  /*26d0*/  IADD3 R7, P4, PT, R27, R4.reuse, RZ ;  /* 0x000000041b077210 */ /* 0x080fe20007f9e0ff */
[----:B------:R-:W-:Y:S01]  /*26e0*/  IMAD.X R33, R6, 0x1, R5, P1 ;  /* 0x0000000106217824 */ /* 0x000fe200008e0605 */
[----:B------:R-:W-:Y:S01]  /*26f0*/  SHF.R.S32.HI R40, RZ, 0x1f, R69 ;  /* 0x0000001fff287819 */ /* 0x000fe20000011445 */
[----:B------:R-:W-:Y:S01]  /*2700*/  IMAD.X R32, R32, 0x1, R5, P2 ;  /* 0x0000000120207824 */ /* 0x000fe200010e0605 */
[----:B------:R-:W-:Y:S01]  /*2710*/  R2UR UR29, R7 ;  /* 0x00000000071d72ca */ /* 0x000fe200000e0000 */
[----:B------:R-:W-:Y:S01]  /*2720*/  IMAD R7, R31, UR6, RZ ;  /* 0x000000061f077c24 */ /* 0x000fe2000f8e02ff */
[----:B------:R-:W-:Y:S01]  /*2730*/  SHF.R.S32.HI R34, RZ, 0x1f, R19 ;  /* 0x0000001fff227819 */ /* 0x000fe20000011413 */
[--C-:B------:R-:W-:Y:S01]  /*2740*/  IMAD.X R40, R40, 0x1, R5.reuse, P3 ;  /* 0x0000000128287824 */ /* 0x100fe200018e0605 */
[----:B------:R-:W-:Y:S01]  /*2750*/  IADD3 R6, P2, PT, R35, R4, RZ ;  /* 0x0000000423067210 */ /* 0x000fe20007f5e0ff */
[----:B------:R-:W0:Y:S01]  /*2760*/  LDCU UR6, c[0x0][0x3a4] ;  /* 0x00007480ff0677ac */ /* 0x000e220008000800 */
[----:B------:R-:W-:Y:S01]  /*2770*/  R2UR UR39, R16 ;  /* 0x00000000102772ca */ /* 0x000fe200000e0000 */
[----:B------:R-:W-:Y:S01]  /*2780*/  IMAD.X R34, R34, 0x1, R5, P0 ;  /* 0x0000000122227824 */ /* 0x000fe200000e0605 */
[----:B------:R-:W-:-:S02]  /*2790*/  R2UR UR35, R8 ;  /* 0x00000000082372ca */ /* 0x000fc400000e0000 */
[----:B------:R-:W-:Y:S02]  /*27a0*/  CS2R R68, SRZ ;  /* 0x0000000000447805 */ /* 0x000fe4000001ff00 */
[----:B------:R-:W-:Y:S02]  /*27b0*/  R2UR UR25, R6 ;  /* 0x00000000061972ca */ /* 0x000fe400000e0000 */
[-C--:B------:R-:W-:Y:S02]  /*27c0*/  IADD3 R8, P3, PT, R21, R4.reuse, RZ ;  /* 0x0000000415087210 */ /* 0x080fe40007f7e0ff */
[----:B------:R-:W-:Y:S02]  /*27d0*/  IADD3 R16, P0, PT, R7, R4, RZ ;  /* 0x0000000407107210 */ /* 0x000fe40007f1e0ff */
[----:B------:R-:W-:Y:S02]  /*27e0*/  SHF.R.S32.HI R6, RZ, 0x1f, R29 ;  /* 0x0000001fff067819 */ /* 0x000fe4000001141d */
[----:B------:R-:W-:-:S02]  /*27f0*/  SHF.R.S32.HI R28, RZ, 0x1f, R7 ;  /* 0x0000001fff1c7819 */ /* 0x000fc40000011407 */
[----:B------:R-:W-:Y:S01]  /*2800*/  R2UR UR30, R8 ;  /* 0x00000000081e72ca */ /* 0x000fe200000e0000 */
[--C-:B------:R-:W-:Y:S01]  /*2810*/  IMAD.X R29, R6, 0x1, R5.reuse, P5 ;  /* 0x00000001061d7824 */ /* 0x100fe200028e0605 */
[----:B------:R-:W-:Y:S01]  /*2820*/  R2UR UR31, R14 ;  /* 0x000000000e1f72ca */ /* 0x000fe200000e0000 */
[----:B------:R-:W-:Y:S01]  /*2830*/  IMAD.X R28, R28, 0x1, R5, P0 ;  /* 0x000000011c1c7824 */ /* 0x000fe200000e0605 */
[----:B------:R-:W-:Y:S01]  /*2840*/  SHF.R.S32.HI R8, RZ, 0x1f, R21 ;  /* 0x0000001fff087819 */ /* 0x000fe20000011415 */
[----:B0-----:R-:W-:Y:S01]  /*2850*/  IMAD R0, R0, UR6, RZ ;  /* 0x0000000600007c24 */ /* 0x001fe2000f8e02ff */
[----:B------:R-:W-:Y:S01]  /*2860*/  SHF.R.S32.HI R30, RZ, 0x1f, R27 ;  /* 0x0000001fff1e7819 */ /* 0x000fe2000001141b */
[----:B------:R-:W-:Y:S01]  /*2870*/  USHF.R.S32.HI UR6, URZ, 0x1f, UR5 ;  /* 0x0000001fff067899 */ /* 0x000fe20008011405 */
[-C--:B------:R-:W-:Y:S01]  /*2880*/  IADD3 R14, P1, PT, R15, R4.reuse, RZ ;  /* 0x000000040f0e7210 */ /* 0x080fe20007f3e0ff */
[--C-:B------:R-:W-:Y:S01]  /*2890*/  IMAD.X R31, R8, 0x1, R5.reuse, P3 ;  /* 0x00000001081f7824 */ /* 0x100fe200018e0605 */
[-C--:B------:R-:W-:Y:S01]  /*28a0*/  IADD3 R6, P0, PT, R43, R4.reuse, RZ ;  /* 0x000000042b067210 */ /* 0x080fe20007f1e0ff */
[----:B------:R-:W-:Y:S01]  /*28b0*/  IMAD.X R30, R30, 0x1, R5, P4 ;  /* 0x000000011e1e7824 */ /* 0x000fe200020e0605 */
[----:B------:R-:W-:Y:S01]  /*28c0*/  R2UR UR26, R14 ;  /* 0x000000000e1a72ca */ /* 0x000fe200000e0000 */
[----:B------:R-:W-:Y:S01]  /*28d0*/  ULEA.HI UR6, UR6, UR5, URZ, 0x6 ;  /* 0x0000000506067291 */ /* 0x000fe2000f8f30ff */
[----:B------:R-:W-:Y:S01]  /*28e0*/  R2UR UR21, R6 ;  /* 0x00000000061572ca */ /* 0x000fe200000e0000 */
[----:B------:R-:W-:Y:S01]  /*28f0*/  USHF.L.U32 UR5, UR71, 0x6, URZ ;  /* 0x0000000647057899 */ /* 0x000fe200080006ff */
[-C--:B------:R-:W-:Y:S01]  /*2900*/  IADD3 R3, P3, PT, R37, R4.reuse, RZ ;  /* 0x0000000425037210 */ /* 0x080fe20007f7e0ff */
[----:B------:R-:W-:Y:S01]  /*2910*/  USHF.R.S32.HI UR6, URZ, 0x6, UR6 ;  /* 0x00000006ff067899 */ /* 0x000fe20008011406 */
[----:B------:R-:W-:-:S02]  /*2920*/  IADD3 R14, P4, PT, R39, R4, RZ ;  /* 0x00000004270e7210 */ /* 0x000fc40007f9e0ff */
[----:B------:R-:W-:Y:S02]  /*2930*/  SHF.R.S32.HI R6, RZ, 0x1f, R37 ;  /* 0x0000001fff067819 */ /* 0x000fe40000011425 */
[----:B------:R-:W-:Y:S02]  /*2940*/  SHF.R.S32.HI R24, RZ, 0x1f, R39 ;  /* 0x0000001fff187819 */ /* 0x000fe40000011427 */
[----:B------:R-:W-:Y:S01]  /*2950*/  SHF.R.S32.HI R8, RZ, 0x1f, R15 ;  /* 0x0000001fff087819 */ /* 0x000fe2000001140f */
[----:B------:R-:W-:Y:S01]  /*2960*/  IMAD.X R25, R6, 0x1, R5, P3 ;  /* 0x0000000106197824 */ /* 0x000fe200018e0605 */
[----:B------:R-:W-:Y:S01]  /*2970*/  SHF.R.S32.HI R26, RZ, 0x1f, R35 ;  /* 0x0000001fff1a7819 */ /* 0x000fe20000011423 */
[--C-:B------:R-:W-:Y:S01]  /*2980*/  IMAD.X R24, R24, 0x1, R5.reuse, P4 ;  /* 0x0000000118187824 */ /* 0x100fe200020e0605 */
[----:B------:R-:W-:Y:S01]  /*2990*/  IADD3 R6, P4, PT, R51, R4, RZ ;  /* 0x0000000433067210 */ /* 0x000fe20007f9e0ff */
[--C-:B------:R-:W-:Y:S01]  /*29a0*/  IMAD.X R27, R8, 0x1, R5.reuse, P1 ;  /* 0x00000001081b7824 */ /* 0x100fe200008e0605 */
[----:B------:R-:W-:Y:S01]  /*29b0*/  R2UR UR41, R22 ;  /* 0x00000000162972ca */ /* 0x000fe200000e0000 */
[----:B------:R-:W-:Y:S01]  /*29c0*/  IMAD.X R26, R26, 0x1, R5, P2 ;  /* 0x000000011a1a7824 */ /* 0x000fe200010e0605 */
[----:B------:R-:W-:-:S02]  /*29d0*/  R2UR UR17, R6 ;  /* 0x00000000061172ca */ /* 0x000fc400000e0000 */
[----:B------:R-:W-:Y:S02]  /*29e0*/  SHF.R.S32.HI R6, RZ, 0x1f, R43 ;  /* 0x0000001fff067819 */ /* 0x000fe4000001142b */
[----:B------:R-:W-:Y:S02]  /*29f0*/  R2UR UR24, R3 ;  /* 0x00000000031872ca */ /* 0x000fe400000e0000 */
[-C--:B------:R-:W-:Y:S01]  /*2a00*/  IADD3 R7, P5, PT, R41, R4.reuse, RZ ;  /* 0x0000000429077210 */ /* 0x080fe20007fbe0ff */
[----:B------:R-:W-:Y:S01]  /*2a10*/  IMAD.X R21, R6, 0x1, R5, P0 ;  /* 0x0000000106157824 */ /* 0x000fe200000e0605 */
[----:B------:R-:W-:Y:S02]  /*2a20*/  SHF.R.S32.HI R22, RZ, 0x1f, R41 ;  /* 0x0000001fff167819 */ /* 0x000fe40000011429 */
[-C--:B------:R-:W-:Y:S02]  /*2a30*/  IADD3 R8, P2, PT, R47, R4.reuse, RZ ;  /* 0x000000042f087210 */ /* 0x080fe40007f5e0ff */
[-C--:B------:R-:W-:Y:S01]  /*2a40*/  IADD3 R3, P1, PT, R45, R4.reuse, RZ ;  /* 0x000000042d037210 */ /* 0x080fe20007f3e0ff */
[----:B------:R-:W-:Y:S01]  /*2a50*/  IMAD.X R22, R22, 0x1, R5, P5 ;  /* 0x0000000116167824 */ /* 0x000fe200028e0605 */
[----:B------:R-:W-:-:S02]  /*2a60*/  IADD3 R6, P6, PT, R59, R4, RZ ;  /* 0x000000043b067210 */ /* 0x000fc40007fde0ff */
[----:B------:R-:W-:Y:S02]  /*2a70*/  R2UR UR23, R14 ;  /* 0x000000000e1772ca */ /* 0x000fe400000e0000 */
[----:B------:R-:W-:Y:S02]  /*2a80*/  R2UR UR22, R7 ;  /* 0x00000000071672ca */ /* 0x000fe400000e0000 */
[----:B------:R-:W-:Y:S02]  /*2a90*/  R2UR UR19, R8 ;  /* 0x00000000081372ca */ /* 0x000fe400000e0000 */
[----:B------:R-:W-:Y:S02]  /*2aa0*/  R2UR UR20, R3 ;  /* 0x00000000031472ca */ /* 0x000fe400000e0000 */
[----:B------:R-:W-:Y:S02]  /*2ab0*/  IADD3 R7, P3, PT, R49, R4, RZ ;  /* 0x0000000431077210 */ /* 0x000fe40007f7e0ff */
[----:B------:R-:W-:-:S02]  /*2ac0*/  SHF.R.S32.HI R20, RZ, 0x1f, R45 ;  /* 0x0000001fff147819 */ /* 0x000fc4000001142d */
[----:B------:R-:W-:Y:S02]  /*2ad0*/  SHF.R.S32.HI R8, RZ, 0x1f, R47 ;  /* 0x0000001fff087819 */ /* 0x000fe4000001142f */
[-C--:B------:R-:W-:Y:S01]  /*2ae0*/  IADD3 R14, P0, PT, R55, R4.reuse, RZ ;  /* 0x00000004370e7210 */ /* 0x080fe20007f1e0ff */
[----:B------:R-:W-:Y:S01]  /*2af0*/  IMAD.X R20, R20, 0x1, R5, P1 ;  /* 0x0000000114147824 */ /* 0x000fe200008e0605 */
[----:B------:R-:W-:Y:S01]  /*2b00*/  SHF.R.S32.HI R18, RZ, 0x1f, R49 ;  /* 0x0000001fff127819 */ /* 0x000fe20000011431 */
[--C-:B------:R-:W-:Y:S01]  /*2b10*/  IMAD.X R19, R8, 0x1, R5.reuse, P2 ;  /* 0x0000000108137824 */ /* 0x100fe200010e0605 */
[----:B------:R-:W-:Y:S02]  /*2b20*/  IADD3 R3, P5, PT, R53, R4, RZ ;  /* 0x0000000435037210 */ /* 0x000fe40007fbe0ff */
[----:B------:R-:W-:Y:S01]  /*2b30*/  R2UR UR13, R6 ;  /* 0x00000000060d72ca */ /* 0x000fe200000e0000 */
[----:B------:R-:W-:Y:S01]  /*2b40*/  IMAD.X R18, R18, 0x1, R5, P3 ;  /* 0x0000000112127824 */ /* 0x000fe200018e0605 */
[----:B------:R-:W-:-:S02]  /*2b50*/  SHF.R.S32.HI R6, RZ, 0x1f, R51 ;  /* 0x0000001fff067819 */ /* 0x000fc40000011433 */
[----:B------:R-:W-:Y:S02]  /*2b60*/  R2UR UR15, R14 ;  /* 0x000000000e0f72ca */ /* 0x000fe400000e0000 */
[----:B------:R-:W-:Y:S01]  /*2b70*/  R2UR UR27, R16 ;  /* 0x00000000101b72ca */ /* 0x000fe200000e0000 */
[----:B------:R-:W-:Y:S01]  /*2b80*/  IMAD.X R17, R6, 0x1, R5, P4 ;  /* 0x0000000106117824 */ /* 0x000fe200020e0605 */
[----:B------:R-:W-:Y:S02]  /*2b90*/  R2UR UR18, R7 ;  /* 0x00000000071272ca */ /* 0x000fe400000e0000 */
[----:B------:R-:W-:Y:S02]  /*2ba0*/  R2UR UR16, R3 ;  /* 0x00000000031072ca */ /* 0x000fe400000e0000 */
[----:B------:R-:W-:Y:S02]  /*2bb0*/  SHF.R.S32.HI R14, RZ, 0x1f, R55 ;  /* 0x0000001fff0e7819 */ /* 0x000fe40000011437 */
[----:B------:R-:W-:-:S02]  /*2bc0*/  IADD3 R7, P1, PT, R57, R4, RZ ;  /* 0x0000000439077210 */ /* 0x000fc40007f3e0ff */
[----:B------:R-:W-:Y:S01]  /*2bd0*/  IADD3 R3, P2, PT, R61, R4, RZ ;  /* 0x000000043d037210 */ /* 0x000fe20007f5e0ff */
[----:B------:R-:W-:Y:S01]  /*2be0*/  IMAD.X R15, R14, 0x1, R5, P0 ;  /* 0x000000010e0f7824 */ /* 0x000fe200000e0605 */
[----:B------:R-:W-:Y:S02]  /*2bf0*/  SHF.R.S32.HI R16, RZ, 0x1f, R53 ;  /* 0x0000001fff107819 */ /* 0x000fe40000011435 */
[----:B------:R-:W-:Y:S02]  /*2c00*/  SHF.R.S32.HI R52, RZ, 0x1f, R57 ;  /* 0x0000001fff347819 */ /* 0x000fe40000011439 */
[----:B------:R-:W-:Y:S01]  /*2c10*/  SHF.R.S32.HI R54, RZ, 0x1f, R59 ;  /* 0x0000001fff367819 */ /* 0x000fe2000001143b */
[----:B------:R-:W-:Y:S01]  /*2c20*/  IMAD.X R16, R16, 0x1, R5, P5 ;  /* 0x0000000110107824 */ /* 0x000fe200028e0605 */
[----:B------:R-:W-:Y:S02]  /*2c30*/  SHF.R.S32.HI R56, RZ, 0x1f, R61 ;  /* 0x0000001fff387819 */ /* 0x000fe4000001143d */
[----:B------:R-:W-:-:S02]  /*2c40*/  CS2R R60, SRZ ;  /* 0x00000000003c7805 */ /* 0x000fc4000001ff00 */
[----:B------:R-:W-:Y:S01]  /*2c50*/  SHF.R.S32.HI R58, RZ, 0x1f, R63 ;  /* 0x0000001fff3a7819 */ /* 0x000fe2000001143f */
[--C-:B------:R-:W-:Y:S01]  /*2c60*/  IMAD.X R14, R54, 0x1, R5.reuse, P6 ;  /* 0x00000001360e7824 */ /* 0x100fe200030e0605 */
[-C--:B------:R-:W-:Y:S02]  /*2c70*/  IADD3 R8, P3, PT, R63, R4.reuse, RZ ;  /* 0x000000043f087210 */ /* 0x080fe40007f7e0ff */
[----:B------:R-:W-:Y:S02]  /*2c80*/  CS2R R62, SRZ ;  /* 0x00000000003e7805 */ /* 0x000fe4000001ff00 */
[----:B------:R-:W-:Y:S01]  /*2c90*/  IADD3 R6, P4, PT, R2, R4, RZ ;  /* 0x0000000402067210 */ /* 0x000fe20007f9e0ff */
[--C-:B------:R-:W-:Y:S01]  /*2ca0*/  IMAD.X R4, R52, 0x1, R5.reuse, P1 ;  /* 0x0000000134047824 */ /* 0x100fe200008e0605 */
[----:B------:R-:W-:Y:S01]  /*2cb0*/  R2UR UR14, R7 ;  /* 0x00000000070e72ca */ /* 0x000fe200000e0000 */
[--C-:B------:R-:W-:Y:S01]  /*2cc0*/  IMAD.X R7, R58, 0x1, R5.reuse, P3 ;  /* 0x000000013a077824 */ /* 0x100fe200018e0605 */
[----:B------:R-:W-:Y:S01]  /*2cd0*/  R2UR UR12, R3 ;  /* 0x00000000030c72ca */ /* 0x000fe200000e0000 */
[----:B------:R-:W-:Y:S01]  /*2ce0*/  IMAD.X R3, R56, 0x1, R5, P2 ;  /* 0x0000000138037824 */ /* 0x000fe200010e0605 */
[----:B------:R-:W-:-:S02]  /*2cf0*/  LEA.HI.X.SX32 R5, R2, R5, 0x1, P4 ;  /* 0x0000000502057211 */ /* 0x000fc400020f0eff */
[----:B------:R-:W-:Y:S01]  /*2d00*/  CS2R R56, SRZ ;  /* 0x0000000000387805 */ /* 0x000fe2000001ff00 */
[----:B------:R-:W0:Y:S01]  /*2d10*/  LDC R2, c[0x0][0x3a8] ;  /* 0x0000ea00ff027b82 */ /* 0x000e220000000800 */
[----:B------:R-:W-:Y:S02]  /*2d20*/  R2UR UR64, R38 ;  /* 0x00000000264072ca */ /* 0x000fe400000e0000 */
[----:B------:R-:W-:Y:S02]  /*2d30*/  CS2R R58, SRZ ;  /* 0x00000000003a7805 */ /* 0x000fe4000001ff00 */
[----:B------:R-:W-:Y:S02]  /*2d40*/  R2UR UR63, R36 ;  /* 0x00000000243f72ca */ /* 0x000fe400000e0000 */
[----:B------:R-:W-:Y:S02]  /*2d50*/  CS2R R52, SRZ ;  /* 0x0000000000347805 */ /* 0x000fe4000001ff00 */
[----:B------:R-:W-:-:S02]  /*2d60*/  R2UR UR62, R34 ;  /* 0x00000000223e72ca */ /* 0x000fc400000e0000 */
[----:B------:R-:W-:Y:S02]  /*2d70*/  CS2R R54, SRZ ;  /* 0x0000000000367805 */ /* 0x000fe4000001ff00 */
[----:B------:R-:W-:Y:S02]  /*2d80*/  R2UR UR61, R33 ;  /* 0x00000000213d72ca */ /* 0x000fe400000e0000 */
[----:B------:R-:W-:Y:S02]  /*2d90*/  R2UR UR60, R32 ;  /* 0x00000000203c72ca */ /* 0x000fe400000e0000 */
[----:B------:R-:W-:Y:S02]  /*2da0*/  R2UR UR59, R31 ;  /* 0x000000001f3b72ca */ /* 0x000fe400000e0000 */
[----:B------:R-:W-:Y:S02]  /*2db0*/  R2UR UR58, R30 ;  /* 0x000000001e3a72ca */ /* 0x000fe400000e0000 */
[----:B------:R-:W-:-:S02]  /*2dc0*/  R2UR UR57, R29 ;  /* 0x000000001d3972ca */ /* 0x000fc400000e0000 */
[----:B------:R-:W-:Y:S02]  /*2dd0*/  R2UR UR56, R28 ;  /* 0x000000001c3872ca */ /* 0x000fe400000e0000 */
[----:B------:R-:W-:Y:S02]  /*2de0*/  R2UR UR55, R27 ;  /* 0x000000001b3772ca */ /* 0x000fe400000e0000 */
[----:B------:R-:W-:Y:S02]  /*2df0*/  R2UR UR54, R26 ;  /* 0x000000001a3672ca */ /* 0x000fe400000e0000 */
[----:B------:R-:W-:Y:S01]  /*2e00*/  R2UR UR53, R25 ;  /* 0x00000000193572ca */ /* 0x000fe200000e0000 */
[----:B0-----:R-:W-:Y:S01]  /*2e10*/  IMAD R85, R2, 0x3f, RZ ;  /* 0x0000003f02557824 */ /* 0x001fe200078e02ff */
[----:B------:R-:W-:Y:S01]  /*2e20*/  R2UR UR52, R24 ;  /* 0x00000000183472ca */ /* 0x000fe200000e0000 */
[C---:B------:R-:W-:Y:S01]  /*2e30*/  IMAD R84, R2.reuse, 0x3e, RZ ;  /* 0x0000003e02547824 */ /* 0x040fe200078e02ff */
[----:B------:R-:W-:Y:S01]  /*2e40*/  R2UR UR50, R21 ;  /* 0x00000000153272ca */ /* 0x000fe200000e0000 */
[----:B------:R-:W-:Y:S01]  /*2e50*/  IMAD R83, R2, 0x3d, RZ ;  /* 0x0000003d02537824 */ /* 0x000fe200078e02ff */
[----:B------:R-:W-:-:S02]  /*2e60*/  R2UR UR49, R20 ;  /* 0x00000000143172ca */ /* 0x000fc400000e0000 */
[----:B------:R-:W-:Y:S02]  /*2e70*/  R2UR UR48, R19 ;  /* 0x00000000133072ca */ /* 0x000fe400000e0000 */
[----:B------:R-:W-:Y:S02]  /*2e80*/  R2UR UR47, R18 ;  /* 0x00000000122f72ca */ /* 0x000fe400000e0000 */
[----:B------:R-:W-:Y:S02]  /*2e90*/  R2UR UR46, R17 ;  /* 0x00000000112e72ca */ /* 0x000fe400000e0000 */
[----:B------:R-:W-:Y:S02]  /*2ea0*/  R2UR UR45, R16 ;  /* 0x00000000102d72ca */ /* 0x000fe400000e0000 */
[----:B------:R-:W-:Y:S02]  /*2eb0*/  R2UR UR44, R15 ;  /* 0x000000000f2c72ca */ /* 0x000fe400000e0000 */
[----:B------:R-:W-:-:S02]  /*2ec0*/  R2UR UR42, R14 ;  /* 0x000000000e2a72ca */ /* 0x000fc400000e0000 */
[----:B------:R-:W-:Y:S02]  /*2ed0*/  R2UR UR43, R4 ;  /* 0x00000000042b72ca */ /* 0x000fe400000e0000 */
[----:B--2---:R-:W-:Y:S02]  /*2ee0*/  IADD3 R4, P0, PT, R0, UR10, RZ ;  /* 0x0000000a00047c10 */ /* 0x004fe4000ff1e0ff */
[----:B------:R-:W-:Y:S02]  /*2ef0*/  R2UR UR10, R3 ;  /* 0x00000000030a72ca */ /* 0x000fe400000e0000 */
[----:B------:R-:W-:Y:S02]  /*2f00*/  R2UR UR70, R50 ;  /* 0x00000000324672ca */ /* 0x000fe400000e0000 */
[----:B------:R-:W-:Y:S02]  /*2f10*/  CS2R R50, SRZ ;  /* 0x0000000000327805 */ /* 0x000fe4000001ff00 */
[----:B------:R-:W-:-:S02]  /*2f20*/  R2UR UR69, R48 ;  /* 0x00000000304572ca */ /* 0x000fc400000e0000 */
[----:B------:R-:W-:Y:S02]  /*2f30*/  CS2R R48, SRZ ;  /* 0x0000000000307805 */ /* 0x000fe4000001ff00 */
[----:B------:R-:W-:Y:S02]  /*2f40*/  R2UR UR68, R46 ;  /* 0x000000002e4472ca */ /* 0x000fe400000e0000 */
[----:B------:R-:W-:Y:S02]  /*2f50*/  CS2R R46, SRZ ;  /* 0x00000000002e7805 */ /* 0x000fe4000001ff00 */
[----:B------:R-:W-:Y:S02]  /*2f60*/  R2UR UR67, R44 ;  /* 0x000000002c4372ca */ /* 0x000fe400000e0000 */
[----:B------:R-:W-:Y:S02]  /*2f70*/  CS2R R44, SRZ ;  /* 0x00000000002c7805 */ /* 0x000fe4000001ff00 */
[----:B------:R-:W-:-:S02]  /*2f80*/  R2UR UR66, R42 ;  /* 0x000000002a4272ca */ /* 0x000fc400000e0000 */
[----:B------:R-:W-:Y:S02]  /*2f90*/  CS2R R42, SRZ ;  /* 0x00000000002a7805 */ /* 0x000fe4000001ff00 */
[----:B------:R-:W-:Y:S02]  /*2fa0*/  R2UR UR65, R40 ;  /* 0x00000000284172ca */ /* 0x000fe400000e0000 */
[----:B------:R-:W-:Y:S02]  /*2fb0*/  CS2R R40, SRZ ;  /* 0x0000000000287805 */ /* 0x000fe4000001ff00 */
[----:B------:R-:W-:Y:S02]  /*2fc0*/  R2UR UR51, R22 ;  /* 0x00000000163372ca */ /* 0x000fe400000e0000 */
[----:B------:R-:W-:Y:S02]  /*2fd0*/  LEA.HI.X.SX32 R3, R0, UR11, 0x1, P0 ;  /* 0x0000000b00037c11 */ /* 0x000fe400080f0eff */
[----:B------:R-:W-:-:S02]  /*2fe0*/  SHF.R.S32.HI R0, RZ, 0x1f, R87 ;  /* 0x0000001fff007819 */ /* 0x000fc40000011457 */
[----:B------:R-:W-:-:S09]  /*2ff0*/  LOP3.LUT R22, R23, 0x20, RZ, 0x3c, !PT ;  /* 0x0000002017167812 */ /* 0x000fd200078e3cff */
.L_x_2:
[C---:B------:R-:W-:Y:S02]  /*3000*/  ISETP.GT.AND P0, PT, R89.reuse, RZ, PT ;  /* 0x000000ff5900720c */ /* 0x040fe40003f04270 */
[----:B------:R-:W-:Y:S01]  /*3010*/  PRMT R31, RZ, 0x7610, R31 ;  /* 0x00007610ff1f7816 */ /* 0x000fe2000000001f */
[----:B------:R-:W-:Y:S01]  /*3020*/  IMAD.SHL.U32 R19, R2, 0x2, RZ ;  /* 0x0000000202137824 */ /* 0x000fe200078e00ff */
[C---:B------:R-:W-:Y:S02]  /*3030*/  ISETP.GT.AND P2, PT, R89.reuse, 0x1, PT ;  /* 0x000000015900780c */ /* 0x040fe40003f44270 */
[----:B------:R-:W-:Y:S02]  /*3040*/  IADD3 R16, P1, PT, R4, UR7, RZ ;  /* 0x0000000704107c10 */ /* 0x000fe4000ff3e0ff */
[C---:B------:R-:W-:Y:S02]  /*3050*/  ISETP.GT.AND P4, PT, R89.reuse, 0x3d, PT ;  /* 0x0000003d5900780c */ /* 0x040fe40003f84270 */
[----:B------:R-:W-:-:S03]  /*3060*/  ISETP.GT.AND P3, PT, R89, 0x2, PT ;  /* 0x000000025900780c */ /* 0x000fc60003f64270 */
[----:B------:R-:W-:Y:S02]  /*3070*/  @P0 IMAD.MOV.U32 R14, RZ, RZ, R4 ;  /* 0x000000ffff0e0224 */ /* 0x000fe400078e0004 */
[----:B------:R-:W-:Y:S01]  /*3080*/  @P0 IMAD.MOV.U32 R15, RZ, RZ, R3 ;  /* 0x000000ffff0f0224 */ /* 0x000fe200078e0003 */
[----:B------:R-:W-:Y:S02]  /*3090*/  LEA.HI.X.SX32 R17, R2, R3, 0x1, P1 ;  /* 0x0000000302117211 */ /* 0x000fe400008f0eff */
[-C--:B------:R-:W-:Y:S02]  /*30a0*/  IADD3 R18, P1, PT, R19, R4.reuse, RZ ;  /* 0x0000000413127210 */ /* 0x080fe40007f3e0ff */
[----:B------:R0:W2:Y:S01]  /*30b0*/  @P0 LDG.E.U8 R31, desc[UR8][R14.64] ;  /* 0x000000080e1f0981 */ /* 0x0000a2000c1e1100 */
[----:B------:R-:W-:Y:S02]  /*30c0*/  IADD3 R20, P0, PT, R83, R4, RZ ;  /* 0x0000000453147210 */ /* 0x000fe40007f1e0ff */
[----:B------:R-:W-:-:S02]  /*30d0*/  PRMT R27, RZ, 0x7610, R27 ;  /* 0x00007610ff1b7816 */ /* 0x000fc4000000001b */
[----:B------:R-:W-:Y:S02]  /*30e0*/  PRMT R26, RZ, 0x7610, R26 ;  /* 0x00007610ff1a7816 */ /* 0x000fe4000000001a */
[----:B------:R-:W-:Y:S02]  /*30f0*/  PRMT R107, RZ, 0x7610, R107 ;  /* 0x00007610ff6b7816 */ /* 0x000fe4000000006b */
[-C--:B------:R-:W-:Y:S01]  /*3100*/  LEA.HI.X.SX32 R21, R83, R3.reuse, 0x1, P0 ;  /* 0x0000000353157211 */ /* 0x080fe200000f0eff */
[C---:B0-----:R-:W-:Y:S01]  /*3110*/  IMAD R15, R2.reuse, 0x3, RZ ;  /* 0x00000003020f7824 */ /* 0x041fe200078e02ff */
[----:B------:R-:W-:Y:S01]  /*3120*/  LEA.HI.X.SX32 R19, R19, R3, 0x1, P1 ;  /* 0x0000000313137211 */ /* 0x000fe200008f0eff */
[----:B------:R0:W3:Y:S01]  /*3130*/  @P2 LDG.E.U8 R27, desc[UR8][R16.64] ;  /* 0x00000008101b2981 */ /* 0x0000e2000c1e1100 */
[----:B------:R-:W-:Y:S01]  /*3140*/  ISETP.GT.AND P2, PT, R89, 0x3, PT ;  /* 0x000000035900780c */ /* 0x000fe20003f44270 */
[C---:B------:R-:W-:Y:S01]  /*3150*/  IMAD.SHL.U32 R25, R2.reuse, 0x4, RZ ;  /* 0x0000000402197824 */ /* 0x040fe200078e00ff */
[----:B------:R-:W-:Y:S01]  /*3160*/  IADD3 R14, P0, PT, R15, R4, RZ ;  /* 0x000000040f0e7210 */ /* 0x000fe20007f1e0ff */
[----:B------:R1:W4:Y:S01]  /*3170*/  @P4 LDG.E.U8 R26, desc[UR8][R20.64] ;  /* 0x00000008141a4981 */ /* 0x000322000c1e1100 */
[----:B------:R-:W-:Y:S01]  /*3180*/  IMAD R24, R2, 0x5, RZ ;  /* 0x0000000502187824 */ /* 0x000fe200078e02ff */
[----:B------:R-:W-:-:S02]  /*3190*/  ISETP.GT.AND P4, PT, R89, 0x5, PT ;  /* 0x000000055900780c */ /* 0x000fc40003f84270 */
[----:B------:R5:W2:Y:S01]  /*31a0*/  @P3 LDG.E.U8 R107, desc[UR8][R18.64] ;  /* 0x00000008126b3981 */ /* 0x000aa2000c1e1100 */
[----:B------:R-:W-:Y:S02]  /*31b0*/  ISETP.GT.AND P3, PT, R89, 0x4, PT ;  /* 0x000000045900780c */ /* 0x000fe40003f64270 */
[----:B------:R-:W-:Y:S02]  /*31c0*/  LEA.HI.X.SX32 R15, R15, R3, 0x1, P0 ;  /* 0x000000030f0f7211 */ /* 0x000fe400000f0eff */
[-C--:B0-----:R-:W-:Y:S02]  /*31d0*/  IADD3 R16, P1, PT, R25, R4.reuse, RZ ;  /* 0x0000000419107210 */ /* 0x081fe40007f3e0ff */
[----:B-1----:R-:W-:Y:S02]  /*31e0*/  IADD3 R20, P0, PT, R24, R4, RZ ;  /* 0x0000000418147210 */ /* 0x002fe40007f1e0ff */
[----:B------:R-:W-:Y:S01]  /*31f0*/  PRMT R117, RZ, 0x7610, R117 ;  /* 0x00007610ff757816 */ /* 0x000fe20000000075 */
[----:B-----5:R-:W-:Y:S01]  /*3200*/  IMAD R19, R2, 0x6, RZ ;  /* 0x0000000602137824 */ /* 0x020fe200078e02ff */
[----:B------:R-:W-:-:S02]  /*3210*/  PRMT R36, RZ, 0x7610, R36 ;  /* 0x00007610ff247816 */ /* 0x000fc40000000024 */
[----:B------:R-:W-:Y:S02]  /*3220*/  PRMT R94, RZ, 0x7610, R94 ;  /* 0x00007610ff5e7816 */ /* 0x000fe4000000005e */
[-C--:B------:R-:W-:Y:S01]  /*3230*/  LEA.HI.X.SX32 R17, R25, R3.reuse, 0x1, P1 ;  /* 0x0000000319117211 */ /* 0x080fe200008f0eff */
[----:B------:R0:W5:Y:S01]  /*3240*/  @P2 LDG.E.U8 R117, desc[UR8][R14.64] ;  /* 0x000000080e752981 */ /* 0x000162000c1e1100 */
[----:B------:R-:W-:Y:S01]  /*3250*/  LEA.HI.X.SX32 R21, R24, R3, 0x1, P0 ;  /* 0x0000000318157211 */ /* 0x000fe200000f0eff */
[C---:B------:R-:W-:Y:S01]  /*3260*/  IMAD R25, R2.reuse, 0x7, RZ ;  /* 0x0000000702197824 */ /* 0x040fe200078e02ff */
[----:B------:R-:W-:Y:S01]  /*3270*/  ISETP.GT.AND P2, PT, R89, 0x6, PT ;  /* 0x000000065900780c */ /* 0x000fe20003f44270 */
[----:B------:R1:W2:Y:S01]  /*3280*/  @P3 LDG.E.U8 R36, desc[UR8][R16.64] ;  /* 0x0000000810243981 */ /* 0x0002a2000c1e1100 */
[----:B------:R-:W-:Y:S01]  /*3290*/  IADD3 R18, P0, PT, R19, R4, RZ ;  /* 0x0000000413127210 */ /* 0x000fe20007f1e0ff */
[----:B------:R-:W-:Y:S01]  /*32a0*/  IMAD.SHL.U32 R24, R2, 0x8, RZ ;  /* 0x0000000802187824 */ /* 0x000fe200078e00ff */
[C---:B------:R-:W-:Y:S01]  /*32b0*/  ISETP.GT.AND P3, PT, R89.reuse, 0x7, PT ;  /* 0x000000075900780c */ /* 0x040fe20003f64270 */
[----:B------:R1:W2:Y:S01]  /*32c0*/  @P4 LDG.E.U8 R94, desc[UR8][R20.64] ;  /* 0x00000008145e4981 */ /* 0x0002a2000c1e1100 */
[----:B------:R-:W-:-:S02]  /*32d0*/  ISETP.GT.AND P4, PT, R89, 0x8, PT ;  /* 0x000000085900780c */ /* 0x000fc40003f84270 */
[----:B------:R-:W-:Y:S02]  /*32e0*/  LEA.HI.X.SX32 R19, R19, R3, 0x1, P0 ;  /* 0x0000000313137211 */ /* 0x000fe400000f0eff */
[-C--:B0-----:R-:W-:Y:S02]  /*32f0*/  IADD3 R14, P1, PT, R25, R4.reuse, RZ ;  /* 0x00000004190e7210 */ /* 0x081fe40007f3e0ff */
[----:B-1----:R-:W-:Y:S02]  /*3300*/  IADD3 R16, P0, PT, R24, R4, RZ ;  /* 0x0000000418107210 */ /* 0x002fe40007f1e0ff */
[----:B------:R-:W-:Y:S01]  /*3310*/  PRMT R115, RZ, 0x7610, R115 ;  /* 0x00007610ff737816 */ /* 0x000fe20000000073 */
[----:B------:R-:W-:Y:S01]  /*3320*/  IMAD R21, R2, 0x9, RZ ;  /* 0x0000000902157824 */ /* 0x000fe200078e02ff */
[----:B------:R-:W-:Y:S02]  /*3330*/  PRMT R113, RZ, 0x7610, R113 ;  /* 0x00007610ff717816 */ /* 0x000fe40000000071 */
[----:B------:R-:W-:-:S02]  /*3340*/  PRMT R88, RZ, 0x7610, R88 ;  /* 0x00007610ff587816 */ /* 0x000fc40000000058 */
[-C--:B------:R-:W-:Y:S01]  /*3350*/  LEA.HI.X.SX32 R15, R25, R3.reuse, 0x1, P1 ;  /* 0x00000003190f7211 */ /* 0x080fe200008f0eff */
[----:B------:R0:W2:Y:S01]  /*3360*/  @P2 LDG.E.U8 R115, desc[UR8][R18.64] ;  /* 0x0000000812732981 */ /* 0x0000a2000c1e1100 */
[----:B------:R-:W-:Y:S01]  /*3370*/  LEA.HI.X.SX32 R17, R24, R3, 0x1, P0 ;  /* 0x0000000318117211 */ /* 0x000fe200000f0eff */
[C---:B------:R-:W-:Y:S01]  /*3380*/  IMAD R25, R2.reuse, 0xa, RZ ;  /* 0x0000000a02197824 */ /* 0x040fe200078e02ff */
[----:B------:R-:W-:Y:S01]  /*3390*/  ISETP.GT.AND P2, PT, R89, 0x9, PT ;  /* 0x000000095900780c */ /* 0x000fe20003f44270 */
[----:B------:R1:W2:Y:S01]  /*33a0*/  @P3 LDG.E.U8 R113, desc[UR8][R14.64] ;  /* 0x000000080e713981 */ /* 0x0002a2000c1e1100 */
[----:B------:R-:W-:Y:S01]  /*33b0*/  IADD3 R20, P0, PT, R21, R4, RZ ;  /* 0x0000000415147210 */ /* 0x000fe20007f1e0ff */
[----:B------:R-:W-:Y:S01]  /*33c0*/  IMAD R24, R2, 0xb, RZ ;  /* 0x0000000b02187824 */ /* 0x000fe200078e02ff */
        /* <DEDUP_REMOVED lines=31> */
[C---:B------:R-:W-:Y:S01]  /*35c0*/  IMAD.SHL.U32 R25, R2.reuse, 0x10, RZ ;  /* 0x0000001002197824 */ /* 0x040fe200078e00ff */
        /* <DEDUP_REMOVED lines=70> */
[-C--:B------:R-:W-:Y:S01]  /*3a30*/  LEA.HI.X.SX32 R19, R24, R3.reuse, 0x1, P0 ;  /* 0x0000000318137211 */ /* 0x080fe200000f0eff */
[C---:B------:R-:W-:Y:S01]  /*3a40*/  IMAD R25, R2.reuse, 0x1c, RZ ;  /* 0x0000001c02197824 */ /* 0x040fe200078e02ff */
[----:B------:R-:W-:Y:S01]  /*3a50*/  ISETP.GT.AND P2, PT, R89, 0x1b, PT ;  /* 0x0000001b5900780c */ /* 0x000fe20003f44270 */
[----:B------:R-:W2:Y:S01]  /*3a60*/  @P3 LDG.E.U8 R38, desc[UR8][R20.64] ;  /* 0x0000000814263981 */ /* 0x000ea2000c1e1100 */
[----:B------:R-:W-:Y:S02]  /*3a70*/  IADD3 R14, P0, PT, R15, R4, RZ ;  /* 0x000000040f0e7210 */ /* 0x000fe40007f1e0ff */
[C---:B------:R-:W-:Y:S01]  /*3a80*/  ISETP.GT.AND P3, PT, R89.reuse, 0x1c, PT ;  /* 0x0000001c5900780c */ /* 0x040fe20003f64270 */
[----:B------:R1:W2:Y:S01]  /*3a90*/  @P4 LDG.E.U8 R95, desc[UR8][R18.64] ;  /* 0x00000008125f4981 */ /* 0x0002a2000c1e1100 */
[----:B------:R-:W-:Y:S01]  /*3aa0*/  ISETP.GT.AND P4, PT, R89, 0x1d, PT ;  /* 0x0000001d5900780c */ /* 0x000fe20003f84270 */
[----:B0-----:R-:W-:Y:S01]  /*3ab0*/  IMAD R16, R2, 0x1d, RZ ;  /* 0x0000001d02107824 */ /* 0x001fe200078e02ff */
[----:B------:R-:W-:-:S02]  /*3ac0*/  LEA.HI.X.SX32 R15, R15, R3, 0x1, P0 ;  /* 0x000000030f0f7211 */ /* 0x000fc400000f0eff */
[CC--:B------:R-:W-:Y:S02]  /*3ad0*/  IADD3 R24, P1, PT, R25.reuse, R4.reuse, RZ ;  /* 0x0000000419187210 */ /* 0x0c0fe40007f3e0ff */
[-C--:B------:R-:W-:Y:S02]  /*3ae0*/  IADD3 R100, P0, PT, R16, R4.reuse, RZ ;  /* 0x0000000410647210 */ /* 0x080fe40007f1e0ff */
[----:B------:R-:W-:Y:S01]  /*3af0*/  PRMT R93, RZ, 0x7610, R93 ;  /* 0x00007610ff5d7816 */ /* 0x000fe2000000005d */
[----:B------:R-:W-:Y:S01]  /*3b00*/  IMAD R17, R2, 0x1e, RZ ;  /* 0x0000001e02117824 */ /* 0x000fe200078e02ff */
[----:B------:R-:W-:Y:S02]  /*3b10*/  PRMT R30, RZ, 0x7610, R30 ;  /* 0x00007610ff1e7816 */ /* 0x000fe4000000001e */
[----:B------:R-:W-:Y:S02]  /*3b20*/  PRMT R28, RZ, 0x7610, R28 ;  /* 0x00007610ff1c7816 */ /* 0x000fe4000000001c */
[-C--:B------:R-:W-:Y:S01]  /*3b30*/  LEA.HI.X.SX32 R25, R25, R3.reuse, 0x1, P1 ;  /* 0x0000000319197211 */ /* 0x080fe200008f0eff */
[----:B------:R0:W2:Y:S01]  /*3b40*/  @P2 LDG.E.U8 R93, desc[UR8][R14.64] ;  /* 0x000000080e5d2981 */ /* 0x0000a2000c1e1100 */
[----:B------:R-:W-:Y:S01]  /*3b50*/  LEA.HI.X.SX32 R101, R16, R3, 0x1, P0 ;  /* 0x0000000310657211 */ /* 0x000fe200000f0eff */
[----:B-1----:R-:W-:Y:S01]  /*3b60*/  IMAD R19, R2, 0x1f, RZ ;  /* 0x0000001f02137824 */ /* 0x002fe200078e02ff */
[----:B------:R-:W-:Y:S01]  /*3b70*/  IADD3 R16, P0, PT, R17, R4, RZ ;  /* 0x0000000411107210 */ /* 0x000fe20007f1e0ff */
[----:B------:R1:W2:Y:S01]  /*3b80*/  @P3 LDG.E.U8 R30, desc[UR8][R24.64] ;  /* 0x00000008181e3981 */ /* 0x0002a2000c1e1100 */
[----:B------:R-:W-:-:S02]  /*3b90*/  ISETP.GT.AND P3, PT, R89, 0x1f, PT ;  /* 0x0000001f5900780c */ /* 0x000fc40003f64270 */
[C---:B------:R-:W-:Y:S01]  /*3ba0*/  ISETP.GT.AND P2, PT, R89.reuse, 0x1e, PT ;  /* 0x0000001e5900780c */ /* 0x040fe20003f44270 */
[----:B------:R-:W2:Y:S01]  /*3bb0*/  @P4 LDG.E.U8 R28, desc[UR8][R100.64] ;  /* 0x00000008641c4981 */ /* 0x000ea2000c1e1100 */
[----:B------:R-:W-:Y:S01]  /*3bc0*/  ISETP.GT.AND P4, PT, R89, 0x20, PT ;  /* 0x000000205900780c */ /* 0x000fe20003f84270 */
[----:B0-----:R-:W-:Y:S01]  /*3bd0*/  IMAD.SHL.U32 R14, R2, 0x20, RZ ;  /* 0x00000020020e7824 */ /* 0x001fe200078e00ff */
[----:B------:R-:W-:Y:S02]  /*3be0*/  LEA.HI.X.SX32 R17, R17, R3, 0x1, P0 ;  /* 0x0000000311117211 */ /* 0x000fe400000f0eff */
[-C--:B------:R-:W-:Y:S02]  /*3bf0*/  IADD3 R18, P1, PT, R19, R4.reuse, RZ ;  /* 0x0000000413127210 */ /* 0x080fe40007f3e0ff */
[----:B------:R-:W-:Y:S01]  /*3c00*/  IADD3 R20, P0, PT, R14, R4, RZ ;  /* 0x000000040e147210 */ /* 0x000fe20007f1e0ff */
[----:B------:R-:W-:Y:S01]  /*3c10*/  IMAD R15, R2, 0x21, RZ ;  /* 0x00000021020f7824 */ /* 0x000fe200078e02ff */
[----:B------:R-:W-:-:S02]  /*3c20*/  PRMT R35, RZ, 0x7610, R35 ;  /* 0x00007610ff237816 */ /* 0x000fc40000000023 */
[----:B------:R-:W-:Y:S02]  /*3c30*/  PRMT R29, RZ, 0x7610, R29 ;  /* 0x00007610ff1d7816 */ /* 0x000fe4000000001d */
[-C--:B------:R-:W-:Y:S02]  /*3c40*/  LEA.HI.X.SX32 R19, R19, R3.reuse, 0x1, P1 ;  /* 0x0000000313137211 */ /* 0x080fe400008f0eff */
[----:B------:R-:W-:Y:S02]  /*3c50*/  LEA.HI.X.SX32 R21, R14, R3, 0x1, P0 ;  /* 0x000000030e157211 */ /* 0x000fe400000f0eff */
[----:B------:R-:W-:Y:S01]  /*3c60*/  PRMT R37, RZ, 0x7610, R37 ;  /* 0x00007610ff257816 */ /* 0x000fe20000000025 */
[----:B------:R0:W4:Y:S01]  /*3c70*/  @P3 LDG.E.U8 R35, desc[UR8][R18.64] ;  /* 0x0000000812233981 */ /* 0x000122000c1e1100 */
[C---:B-1----:R-:W-:Y:S01]  /*3c80*/  IMAD R25, R2.reuse, 0x22, RZ ;  /* 0x0000002202197824 */ /* 0x042fe200078e02ff */
[----:B------:R-:W-:Y:S01]  /*3c90*/  IADD3 R14, P0, PT, R15, R4, RZ ;  /* 0x000000040f0e7210 */ /* 0x000fe20007f1e0ff */
[----:B------:R-:W-:Y:S01]  /*3ca0*/  IMAD R24, R2, 0x23, RZ ;  /* 0x0000002302187824 */ /* 0x000fe200078e02ff */
[----:B------:R1:W4:Y:S01]  /*3cb0*/  @P4 LDG.E.U8 R29, desc[UR8][R20.64] ;  /* 0x00000008141d4981 */ /* 0x000322000c1e1100 */
[----:B------:R-:W-:-:S02]  /*3cc0*/  ISETP.GT.AND P3, PT, R89, 0x22, PT ;  /* 0x000000225900780c */ /* 0x000fc40003f64270 */
[----:B------:R-:W-:Y:S01]  /*3cd0*/  ISETP.GT.AND P4, PT, R89, 0x23, PT ;  /* 0x000000235900780c */ /* 0x000fe20003f84270 */
[----:B------:R1:W5:Y:S01]  /*3ce0*/  @P2 LDG.E.U8 R37, desc[UR8][R16.64] ;  /* 0x0000000810252981 */ /* 0x000362000c1e1100 */
[----:B------:R-:W-:Y:S02]  /*3cf0*/  LEA.HI.X.SX32 R15, R15, R3, 0x1, P0 ;  /* 0x000000030f0f7211 */ /* 0x000fe400000f0eff */
[----:B------:R-:W-:Y:S02]  /*3d00*/  ISETP.GT.AND P2, PT, R89, 0x21, PT ;  /* 0x000000215900780c */ /* 0x000fe40003f44270 */
[-C--:B0-----:R-:W-:Y:S01]  /*3d10*/  IADD3 R18, P0, PT, R24, R4.reuse, RZ ;  /* 0x0000000418127210 */ /* 0x081fe20007f1e0ff */
[----:B-1----:R-:W-:Y:S01]  /*3d20*/  IMAD R21, R2, 0x24, RZ ;  /* 0x0000002402157824 */ /* 0x002fe200078e02ff */
[----:B------:R-:W-:Y:S02]  /*3d30*/  PRMT R103, RZ, 0x7610, R103 ;  /* 0x00007610ff677816 */ /* 0x000fe40000000067 */
[----:B------:R-:W-:-:S02]  /*3d40*/  IADD3 R16, P1, PT, R25, R4, RZ ;  /* 0x0000000419107210 */ /* 0x000fc40007f3e0ff */
[----:B------:R-:W-:Y:S02]  /*3d50*/  PRMT R119, RZ, 0x7610, R119 ;  /* 0x00007610ff777816 */ /* 0x000fe40000000077 */
[-C--:B------:R-:W-:Y:S02]  /*3d60*/  LEA.HI.X.SX32 R17, R25, R3.reuse, 0x1, P1 ;  /* 0x0000000319117211 */ /* 0x080fe400008f0eff */
[----:B------:R-:W-:Y:S02]  /*3d70*/  LEA.HI.X.SX32 R19, R24, R3, 0x1, P0 ;  /* 0x0000000318137211 */ /* 0x000fe400000f0eff */
[----:B------:R-:W-:Y:S01]  /*3d80*/  PRMT R101, RZ, 0x7610, R101 ;  /* 0x00007610ff657816 */ /* 0x000fe20000000065 */
[----:B------:R0:W5:Y:S01]  /*3d90*/  @P3 LDG.E.U8 R103, desc[UR8][R16.64] ;  /* 0x0000000810673981 */ /* 0x000162000c1e1100 */
[C---:B------:R-:W-:Y:S01]  /*3da0*/  IMAD R25, R2.reuse, 0x25, RZ ;  /* 0x0000002502197824 */ /* 0x040fe200078e02ff */
[----:B------:R-:W-:Y:S01]  /*3db0*/  IADD3 R20, P0, PT, R21, R4, RZ ;  /* 0x0000000415147210 */ /* 0x000fe20007f1e0ff */
[----:B------:R-:W-:Y:S01]  /*3dc0*/  IMAD R24, R2, 0x26, RZ ;  /* 0x0000002602187824 */ /* 0x000fe200078e02ff */
[----:B------:R1:W5:Y:S01]  /*3dd0*/  @P4 LDG.E.U8 R119, desc[UR8][R18.64] ;  /* 0x0000000812774981 */ /* 0x000362000c1e1100 */
        /* <DEDUP_REMOVED lines=26> */
[----:B---3--:R-:W-:-:S02]  /*3f80*/  IADD3 R20, P1, PT, R25, R4, RZ ;  /* 0x0000000419147210 */ /* 0x008fc40007f3e0ff */
[----:B------:R-:W-:Y:S02]  /*3f90*/  PRMT R102, RZ, 0x7610, R102 ;  /* 0x00007610ff667816 */ /* 0x000fe40000000066 */
[-C--:B------:R-:W-:Y:S02]  /*3fa0*/  LEA.HI.X.SX32 R21, R25, R3.reuse, 0x1, P1 ;  /* 0x0000000319157211 */ /* 0x080fe400008f0eff */
[----:B------:R-:W-:Y:S02]  /*3fb0*/  LEA.HI.X.SX32 R15, R24, R3, 0x1, P0 ;  /* 0x00000003180f7211 */ /* 0x000fe400000f0eff */
[----:B------:R-:W-:Y:S01]  /*3fc0*/  PRMT R123, RZ, 0x7610, R123 ;  /* 0x00007610ff7b7816 */ /* 0x000fe2000000007b */
[----:B------:R0:W3:Y:S01]  /*3fd0*/  @P3 LDG.E.U8 R100, desc[UR8][R20.64] ;  /* 0x0000000814643981 */ /* 0x0000e2000c1e1100 */
[C---:B------:R-:W-:Y:S01]  /*3fe0*/  IMAD R25, R2.reuse, 0x2b, RZ ;  /* 0x0000002b02197824 */ /* 0x040fe200078e02ff */
[----:B------:R-:W-:Y:S01]  /*3ff0*/  IADD3 R16, P0, PT, R17, R4, RZ ;  /* 0x0000000411107210 */ /* 0x000fe20007f1e0ff */
[----:B------:R-:W-:Y:S01]  /*4000*/  IMAD R24, R2, 0x2c, RZ ;  /* 0x0000002c02187824 */ /* 0x000fe200078e02ff */
[----:B------:R1:W3:Y:S01]  /*4010*/  @P4 LDG.E.U8 R102, desc[UR8][R14.64] ;  /* 0x000000080e664981 */ /* 0x0002e2000c1e1100 */
[----:B------:R-:W-:-:S02]  /*4020*/  ISETP.GT.AND P3, PT, R89, 0x2b, PT ;  /* 0x0000002b5900780c */ /* 0x000fc40003f64270 */
[----:B------:R-:W-:Y:S01]  /*4030*/  ISETP.GT.AND P4, PT, R89, 0x2c, PT ;  /* 0x0000002c5900780c */ /* 0x000fe20003f84270 */
[----:B------:R1:W3:Y:S01]  /*4040*/  @P2 LDG.E.U8 R123, desc[UR8][R18.64] ;  /* 0x00000008127b2981 */ /* 0x0002e2000c1e1100 */
        /* <DEDUP_REMOVED lines=86> */
[----:B------:R-:W3:Y:S01]  /*45b0*/  @P4 LDG.E.U8 R114, desc[UR8][R20.64] ;  /* 0x0000000814724981 */ /* 0x000ee2000c1e1100 */
[----:B------:R-:W-:-:S02]  /*45c0*/  ISETP.GT.AND P3, PT, R89, 0x3b, PT ;  /* 0x0000003b5900780c */ /* 0x000fc40003f64270 */
[----:B------:R-:W-:Y:S01]  /*45d0*/  ISETP.GT.AND P4, PT, R89, 0x3c, PT ;  /* 0x0000003c5900780c */ /* 0x000fe20003f84270 */
[----:B------:R1:W3:Y:S01]  /*45e0*/  @P2 LDG.E.U8 R143, desc[UR8][R16.64] ;  /* 0x00000008108f2981 */ /* 0x0002e2000c1e1100 */
[----:B------:R-:W-:Y:S02]  /*45f0*/  LEA.HI.X.SX32 R15, R15, R3, 0x1, P0 ;  /* 0x000000030f0f7211 */ /* 0x000fe400000f0eff */
[----:B------:R-:W-:Y:S02]  /*4600*/  ISETP.GT.AND P2, PT, R89, 0x3a, PT ;  /* 0x0000003a5900780c */ /* 0x000fe40003f44270 */
[-C--:B0-----:R-:W-:Y:S02]  /*4610*/  IADD3 R18, P0, PT, R24, R4.reuse, RZ ;  /* 0x0000000418127210 */ /* 0x081fe40007f1e0ff */
[----:B------:R-:W-:Y:S02]  /*4620*/  PRMT R147, RZ, 0x7610, R147 ;  /* 0x00007610ff937816 */ /* 0x000fe40000000093 */
[----:B-1----:R-:W-:-:S02]  /*4630*/  IADD3 R16, P1, PT, R25, R4, RZ ;  /* 0x0000000419107210 */ /* 0x002fc40007f3e0ff */
[----:B------:R-:W-:Y:S02]  /*4640*/  PRMT R116, RZ, 0x7610, R116 ;  /* 0x00007610ff747816 */ /* 0x000fe40000000074 */
[-C--:B------:R-:W-:Y:S02]  /*4650*/  LEA.HI.X.SX32 R17, R25, R3.reuse, 0x1, P1 ;  /* 0x0000000319117211 */ /* 0x080fe400008f0eff */
[----:B------:R-:W-:Y:S02]  /*4660*/  LEA.HI.X.SX32 R19, R24, R3, 0x1, P0 ;  /* 0x0000000318137211 */ /* 0x000fe400000f0eff */
[----:B------:R-:W-:Y:S01]  /*4670*/  PRMT R145, RZ, 0x7610, R145 ;  /* 0x00007610ff917816 */ /* 0x000fe20000000091 */
[----:B------:R-:W3:Y:S01]  /*4680*/  @P3 LDG.E.U8 R147, desc[UR8][R16.64] ;  /* 0x0000000810933981 */ /* 0x000ee2000c1e1100 */
[----:B------:R-:W-:Y:S01]  /*4690*/  IMAD R21, R2, 0x2f, RZ ;  /* 0x0000002f02157824 */ /* 0x000fe200078e02ff */
[C---:B------:R-:W-:Y:S02]  /*46a0*/  ISETP.GT.AND P3, PT, R89.reuse, 0x2f, PT ;  /* 0x0000002f5900780c */ /* 0x040fe40003f64270 */
[----:B------:R-:W3:Y:S01]  /*46b0*/  @P4 LDG.E.U8 R116, desc[UR8][R18.64] ;  /* 0x0000000812744981 */ /* 0x000ee2000c1e1100 */
[----:B------:R-:W-:-:S02]  /*46c0*/  ISETP.GT.AND P4, PT, R89, 0x3e, PT ;  /* 0x0000003e5900780c */ /* 0x000fc40003f84270 */
[----:B------:R-:W-:Y:S01]  /*46d0*/  ISETP.GT.AND P5, PT, R89, 0x3f, PT ;  /* 0x0000003f5900780c */ /* 0x000fe20003fa4270 */
[----:B------:R0:W3:Y:S01]  /*46e0*/  @P2 LDG.E.U8 R145, desc[UR8][R14.64] ;  /* 0x000000080e912981 */ /* 0x0000e2000c1e1100 */
[-C--:B------:R-:W-:Y:S02]  /*46f0*/  IADD3 R20, P2, PT, R21, R4.reuse, RZ ;  /* 0x0000000415147210 */ /* 0x080fe40007f5e0ff */
[-C--:B------:R-:W-:Y:S02]  /*4700*/  IADD3 R24, P0, PT, R85, R4.reuse, RZ ;  /* 0x0000000455187210 */ /* 0x080fe40007f1e0ff */
[----:B------:R-:W-:Y:S02]  /*4710*/  PRMT R137, RZ, 0x7610, R137 ;  /* 0x00007610ff897816 */ /* 0x000fe40000000089 */
[----:B------:R-:W-:Y:S02]  /*4720*/  PRMT R149, RZ, 0x7610, R149 ;  /* 0x00007610ff957816 */ /* 0x000fe40000000095 */
[----:B0-----:R-:W-:-:S02]  /*4730*/  IADD3 R14, P1, PT, R84, R4, RZ ;  /* 0x00000004540e7210 */ /* 0x001fc40007f3e0ff */
[----:B------:R-:W-:Y:S02]  /*4740*/  PRMT R151, RZ, 0x7610, R151 ;  /* 0x00007610ff977816 */ /* 0x000fe40000000097 */
[-C--:B------:R-:W-:Y:S02]  /*4750*/  LEA.HI.X.SX32 R21, R21, R3.reuse, 0x1, P2 ;  /* 0x0000000315157211 */ /* 0x080fe400010f0eff */
[-C--:B------:R-:W-:Y:S02]  /*4760*/  LEA.HI.X.SX32 R15, R84, R3.reuse, 0x1, P1 ;  /* 0x00000003540f7211 */ /* 0x080fe400008f0eff */
[----:B------:R-:W-:Y:S01]  /*4770*/  LEA.HI.X.SX32 R25, R85, R3, 0x1, P0 ;  /* 0x0000000355197211 */ /* 0x000fe200000f0eff */
[----:B------:R-:W3:Y:S04]  /*4780*/  @P3 LDG.E.U8 R137, desc[UR8][R20.64] ;  /* 0x0000000814893981 */ /* 0x000ee8000c1e1100 */
[----:B------:R0:W3:Y:S04]  /*4790*/  @P4 LDG.E.U8 R149, desc[UR8][R14.64] ;  /* 0x000000080e954981 */ /* 0x0000e8000c1e1100 */
[----:B------:R1:W3:Y:S01]  /*47a0*/  @P5 LDG.E.U8 R151, desc[UR8][R24.64] ;  /* 0x0000000818975981 */ /* 0x0002e2000c1e1100 */
[----:B------:R-:W-:Y:S01]  /*47b0*/  BAR.SYNC.DEFER_BLOCKING 0x0 ;  /* 0x0000000000007b1d */ /* 0x000fe20000010000 */
[----:B------:R-:W-:-:S02]  /*47c0*/  ISETP.GE.AND P0, PT, R86, R89, PT ;  /* 0x000000595600720c */ /* 0x000fc40003f06270 */
[----:B------:R-:W-:-:S03]  /*47d0*/  IADD3 RZ, P2, PT, R87, R8, RZ ;  /* 0x0000000857ff7210 */ /* 0x000fc60007f5e0ff */
[----:B--2---:R-:W-:Y:S04]  /*47e0*/  STS.U8 [R86+UR4], R31 ;  /* 0x0000001f56007988 */ /* 0x004fe80008000004 */
[----:B------:R-:W-:Y:S04]  /*47f0*/  STS.U8 [R86+UR4+0x40], R27 ;  /* 0x0000401b56007988 */ /* 0x000fe80008000004 */
[----:B------:R-:W-:Y:S04]  /*4800*/  STS.U8 [R86+UR4+0x400], R79 ;  /* 0x0004004f56007988 */ /* 0x000fe80008000004 */
[----:B------:R-:W-:Y:S04]  /*4810*/  STS.U8 [R86+UR4+0x440], R91 ;  /* 0x0004405b56007988 */ /* 0x000fe80008000004 */
[----:B----4-:R2:W-:Y:S04]  /*4820*/  STS.U8 [R86+UR4+0x800], R29 ;  /* 0x0008001d56007988 */ /* 0x0105e80008000004 */
[----:B-----5:R-:W-:Y:S01]  /*4830*/  STS.U8 [R86+UR4+0x840], R101 ;  /* 0x0008406556007988 */ /* 0x020fe20008000004 */
[C---:B------:R-:W-:Y:S01]  /*4840*/  IADD3 RZ, P1, PT, R87.reuse, UR12, RZ ;  /* 0x0000000c57ff7c10 */ /* 0x040fe2000ff3e0ff */
[----:B0-----:R-:W-:Y:S01]  /*4850*/  IMAD.X R15, R0, 0x1, R7, P2 ;  /* 0x00000001000f7824 */ /* 0x001fe200010e0607 */
[----:B------:R-:W-:-:S02]  /*4860*/  IADD3 RZ, P3, PT, R87, UR13, RZ ;  /* 0x0000000d57ff7c10 */ /* 0x000fc4000ff7e0ff */
[C---:B------:R-:W-:Y:S02]  /*4870*/  IADD3.X R17, PT, PT, R0.reuse, UR10, RZ, P1, !PT ;  /* 0x0000000a00117c10 */ /* 0x040fe40008ffe4ff */
[C---:B------:R-:W-:Y:S01]  /*4880*/  IADD3 RZ, P1, PT, R87.reuse, UR15, RZ ;  /* 0x0000000f57ff7c10 */ /* 0x040fe2000ff3e0ff */
[C---:B------:R-:W-:Y:S01]  /*4890*/  IMAD.IADD R14, R87.reuse, 0x1, R8 ;  /* 0x00000001570e7824 */ /* 0x040fe200078e0208 */
[----:B-1----:R-:W-:Y:S02]  /*48a0*/  PRMT R25, RZ, 0x7610, R25 ;  /* 0x00007610ff197816 */ /* 0x002fe40000000019 */
[C---:B------:R-:W-:Y:S01]  /*48b0*/  IADD3 RZ, P2, PT, R87.reuse, UR14, RZ ;  /* 0x0000000e57ff7c10 */ /* 0x040fe2000ff5e0ff */
[C---:B------:R-:W-:Y:S01]  /*48c0*/  VIADD R18, R87.reuse, UR13 ;  /* 0x0000000d57127c36 */ /* 0x040fe20008000000 */
[----:B------:R-:W-:Y:S01]  /*48d0*/  PRMT R24, RZ, 0x7610, R24 ;  /* 0x00007610ff187816 */ /* 0x000fe20000000018 */
[----:B------:R-:W-:Y:S01]  /*48e0*/  VIADD R16, R87, UR12 ;  /* 0x0000000c57107c36 */ /* 0x000fe20008000000 */
[----:B------:R-:W-:-:S02]  /*48f0*/  IADD3.X R19, PT, PT, R0, UR42, RZ, P3, !PT ;  /* 0x0000002a00137c10 */ /* 0x000fc40009ffe4ff */
[C---:B------:R-:W-:Y:S02]  /*4900*/  IADD3 RZ, P3, PT, R87.reuse, UR16, RZ ;  /* 0x0000001057ff7c10 */ /* 0x040fe4000ff7e0ff */
[----:B------:R-:W-:Y:S01]  /*4910*/  IADD3.X R21, PT, PT, R0, UR43, RZ, P2, !PT ;  /* 0x0000002b00157c10 */ /* 0x000fe200097fe4ff */
[C---:B------:R-:W-:Y:S01]  /*4920*/  VIADD R20, R87.reuse, UR14 ;  /* 0x0000000e57147c36 */ /* 0x040fe20008000000 */
[----:B------:R-:W-:Y:S02]  /*4930*/  IADD3 RZ, P2, PT, R87, UR17, RZ ;  /* 0x0000001157ff7c10 */ /* 0x000fe4000ff5e0ff */
[----:B--2---:R-:W-:Y:S02]  /*4940*/  PRMT R29, RZ, 0x7610, R29 ;  /* 0x00007610ff1d7816 */ /* 0x004fe4000000001d */
[----:B------:R-:W-:Y:S02]  /*4950*/  PRMT R27, RZ, 0x7610, R27 ;  /* 0x00007610ff1b7816 */ /* 0x000fe4000000001b */
[----:B------:R-:W-:-:S02]  /*4960*/  PRMT R146, RZ, 0x7610, R146 ;  /* 0x00007610ff927816 */ /* 0x000fc40000000092 */
[----:B------:R-:W-:Y:S02]  /*4970*/  PRMT R144, RZ, 0x7610, R144 ;  /* 0x00007610ff907816 */ /* 0x000fe40000000090 */
[----:B------:R-:W-:Y:S02]  /*4980*/  PRMT R31, RZ, 0x7610, R31 ;  /* 0x00007610ff1f7816 */ /* 0x000fe4000000001f */
[----:B------:R-:W-:Y:S02]  /*4990*/  PRMT R152, RZ, 0x7610, R152 ;  /* 0x00007610ff987816 */ /* 0x000fe40000000098 */
[----:B------:R-:W-:Y:S02]  /*49a0*/  PRMT R148, RZ, 0x7610, R148 ;  /* 0x00007610ff947816 */ /* 0x000fe40000000094 */
[----:B------:R-:W-:Y:S02]  /*49b0*/  PRMT R150, RZ, 0x7610, R150 ;  /* 0x00007610ff967816 */ /* 0x000fe40000000096 */
[----:B------:R-:W-:Y:S01]  /*49c0*/  PRMT R156, RZ, 0x7610, R156 ;  /* 0x00007610ff9c7816 */ /* 0x000fe2000000009c */
[----:B---3--:R-:W-:Y:S04]  /*49d0*/  STS.U8 [R86+UR4+0xc00], R131 ;  /* 0x000c008356007988 */ /* 0x008fe80008000004 */
[----:B------:R-:W-:Y:S04]  /*49e0*/  STS.U8 [R86+UR4+0xc40], R135 ;  /* 0x000c408756007988 */ /* 0x000fe80008000004 */
        /* <DEDUP_REMOVED lines=43> */
[----:B------:R0:W-:Y:S04]  /*4ca0*/  STS.U8 [R73+UR4+0x740], R28 ;  /* 0x0007401c49007988 */ /* 0x0001e80008000004 */
[----:B------:R-:W-:Y:S04]  /*4cb0*/  STS.U8 [R73+UR4+0xb00], R104 ;  /* 0x000b006849007988 */ /* 0x000fe80008000004 */
[----:B------:R-:W-:Y:S04]  /*4cc0*/  STS.U8 [R73+UR4+0xb40], R106 ;  /* 0x000b406a49007988 */ /* 0x000fe80008000004 */
[----:B------:R-:W-:Y:S04]  /*4cd0*/  STS.U8 [R73+UR4+0xf00], R116 ;  /* 0x000f007449007988 */ /* 0x000fe80008000004 */
[----:B------:R1:W-:Y:S04]  /*4ce0*/  STS.U8 [R73+UR4+0xf40], R26 ;  /* 0x000f401a49007988 */ /* 0x0003e80008000004 */
[----:B------:R2:W-:Y:S04]  /*4cf0*/  STS.U8 [R72+UR4+0x380], R77 ;  /* 0x0003804d48007988 */ /* 0x0005e80008000004 */
[----:B------:R-:W-:Y:S04]  /*4d00*/  STS.U8 [R72+UR4+0x3c0], R39 ;  /* 0x0003c02748007988 */ /* 0x000fe80008000004 */
[----:B------:R-:W-:Y:S04]  /*4d10*/  STS.U8 [R72+UR4+0x780], R37 ;  /* 0x0007802548007988 */ /* 0x000fe80008000004 */
[----:B------:R3:W-:Y:S04]  /*4d20*/  STS.U8 [R72+UR4+0x7c0], R35 ;  /* 0x0007c02348007988 */ /* 0x0007e80008000004 */
[----:B------:R-:W-:Y:S04]  /*4d30*/  STS.U8 [R72+UR4+0xb80], R129 ;  /* 0x000b808148007988 */ /* 0x000fe80008000004 */
[----:B------:R-:W-:Y:S04]  /*4d40*/  STS.U8 [R72+UR4+0xbc0], R137 ;  /* 0x000bc08948007988 */ /* 0x000fe80008000004 */
[----:B------:R-:W-:Y:S04]  /*4d50*/  STS.U8 [R72+UR4+0xf80], R149 ;  /* 0x000f809548007988 */ /* 0x000fe80008000004 */
[----:B------:R-:W-:Y:S01]  /*4d60*/  STS.U8 [R72+UR4+0xfc0], R151 ;  /* 0x000fc09748007988 */ /* 0x000fe20008000004 */
[----:B------:R-:W-:Y:S01]  /*4d70*/  BAR.SYNC.DEFER_BLOCKING 0x0 ;  /* 0x0000000000007b1d */ /* 0x000fe20000010000 */
[----:B0-----:R-:W-:-:S02]  /*4d80*/  PRMT R28, RZ, 0x7610, R28 ;  /* 0x00007610ff1c7816 */ /* 0x001fc4000000001c */
[----:B------:R-:W-:Y:S02]  /*4d90*/  IADD3.X R33, PT, PT, R0, UR44, RZ, P1, !PT ;  /* 0x0000002c00217c10 */ /* 0x000fe40008ffe4ff */
[C---:B------:R-:W-:Y:S02]  /*4da0*/  IADD3 RZ, P1, PT, R87.reuse, UR18, RZ ;  /* 0x0000001257ff7c10 */ /* 0x040fe4000ff3e0ff */
[----:B------:R-:W-:Y:S02]  /*4db0*/  PRMT R30, RZ, 0x7610, R30 ;  /* 0x00007610ff1e7816 */ /* 0x000fe4000000001e */
[----:B------:R-:W-:Y:S01]  /*4dc0*/  PRMT R102, RZ, 0x7610, R102 ;  /* 0x00007610ff667816 */ /* 0x000fe20000000066 */
[----:B------:R-:W-:Y:S01]  /*4dd0*/  VIADD R32, R87, UR15 ;  /* 0x0000000f57207c36 */ /* 0x000fe20008000000 */
[----:B-1----:R-:W-:Y:S02]  /*4de0*/  PRMT R26, RZ, 0x7610, R26 ;  /* 0x00007610ff1a7816 */ /* 0x002fe4000000001a */
[----:B------:R-:W-:-:S02]  /*4df0*/  PRMT R98, RZ, 0x7610, R98 ;  /* 0x00007610ff627816 */ /* 0x000fc40000000062 */
[----:B------:R-:W-:Y:S01]  /*4e00*/  PRMT R34, RZ, 0x7610, R34 ;  /* 0x00007610ff227816 */ /* 0x000fe20000000022 */
[----:B------:R0:W4:Y:S04]  /*4e10*/  @!P0 LDG.E.U8 R25, desc[UR8][R14.64] ;  /* 0x000000080e198981 */ /* 0x000128000c1e1100 */
[----:B------:R1:W5:Y:S04]  /*4e20*/  @!P0 LDG.E.U8 R28, desc[UR8][R18.64] ;  /* 0x00000008121c8981 */ /* 0x000368000c1e1100 */
[----:B------:R2:W4:Y:S01]  /*4e30*/  @!P0 LDG.E.U8 R24, desc[UR8][R16.64] ;  /* 0x0000000810188981 */ /* 0x000522000c1e1100 */
[----:B0-----:R-:W-:Y:S01]  /*4e40*/  VIADD R14, R87, UR16 ;  /* 0x00000010570e7c36 */ /* 0x001fe20008000000 */
[----:B------:R-:W-:-:S02]  /*4e50*/  IADD3.X R15, PT, PT, R0, UR45, RZ, P3, !PT ;  /* 0x0000002d000f7c10 */ /* 0x000fc40009ffe4ff */
[----:B------:R0:W4:Y:S01]  /*4e60*/  @!P0 LDG.E.U8 R30, desc[UR8][R20.64] ;  /* 0x00000008141e8981 */ /* 0x000122000c1e1100 */
[C---:B------:R-:W-:Y:S02]  /*4e70*/  IADD3 RZ, P3, PT, R87.reuse, UR19, RZ ;  /* 0x0000001357ff7c10 */ /* 0x040fe4000ff7e0ff */
[C---:B-1----:R-:W-:Y:S01]  /*4e80*/  IADD3.X R19, PT, PT, R0.reuse, UR47, RZ, P1, !PT ;  /* 0x0000002f00137c10 */ /* 0x042fe20008ffe4ff */
[----:B------:R1:W4:Y:S01]  /*4e90*/  @!P0 LDG.E.U8 R102, desc[UR8][R14.64] ;  /* 0x000000080e668981 */ /* 0x000322000c1e1100 */
[C---:B------:R-:W-:Y:S02]  /*4ea0*/  IADD3 RZ, P1, PT, R87.reuse, UR21, RZ ;  /* 0x0000001557ff7c10 */ /* 0x040fe4000ff3e0ff */
[C---:B--2---:R-:W-:Y:S01]  /*4eb0*/  IADD3.X R17, PT, PT, R0.reuse, UR46, RZ, P2, !PT ;  /* 0x0000002e00117c10 */ /* 0x044fe200097fe4ff */
[C---:B------:R-:W-:Y:S01]  /*4ec0*/  VIADD R16, R87.reuse, UR17 ;  /* 0x0000001157107c36 */ /* 0x040fe20008000000 */
[C---:B------:R-:W-:Y:S01]  /*4ed0*/  IADD3 RZ, P2, PT, R87.reuse, UR20, RZ ;  /* 0x0000001457ff7c10 */ /* 0x040fe2000ff5e0ff */
[C---:B0-----:R-:W-:Y:S01]  /*4ee0*/  VIADD R20, R87.reuse, UR19 ;  /* 0x0000001357147c36 */ /* 0x041fe20008000000 */
[C---:B------:R-:W-:Y:S01]  /*4ef0*/  IADD3.X R21, PT, PT, R0.reuse, UR48, RZ, P3, !PT ;  /* 0x0000003000157c10 */ /* 0x040fe20009ffe4ff */
[C---:B------:R-:W-:Y:S01]  /*4f00*/  VIADD R18, R87.reuse, UR18 ;  /* 0x0000001257127c36 */ /* 0x040fe20008000000 */
[----:B------:R-:W-:Y:S01]  /*4f10*/  IADD3 RZ, P3, PT, R87, UR22, RZ ;  /* 0x0000001657ff7c10 */ /* 0x000fe2000ff7e0ff */
[----:B------:R0:W2:Y:S01]  /*4f20*/  @!P0 LDG.E.U8 R26, desc[UR8][R32.64] ;  /* 0x00000008201a8981 */ /* 0x0000a2000c1e1100 */
[----:B-1----:R-:W-:-:S02]  /*4f30*/  IADD3.X R15, PT, PT, R0, UR50, RZ, P1, !PT ;  /* 0x00000032000f7c10 */ /* 0x002fc40008ffe4ff */
[C---:B------:R-:W-:Y:S01]  /*4f40*/  IADD3.X R77, PT, PT, R0.reuse, UR49, RZ, P2, !PT ;  /* 0x00000031004d7c10 */ /* 0x040fe200097fe4ff */
[----:B------:R1:W2:Y:S01]  /*4f50*/  @!P0 LDG.E.U8 R98, desc[UR8][R16.64] ;  /* 0x0000000810628981 */ /* 0x0002a2000c1e1100 */
[C---:B------:R-:W-:Y:S01]  /*4f60*/  IADD3 RZ, P1, PT, R87.reuse, UR24, RZ ;  /* 0x0000001857ff7c10 */ /* 0x040fe2000ff3e0ff */
[C---:B------:R-:W-:Y:S01]  /*4f70*/  VIADD R14, R87.reuse, UR21 ;  /* 0x00000015570e7c36 */ /* 0x040fe20008000000 */
[C---:B------:R-:W-:Y:S01]  /*4f80*/  IADD3 RZ, P2, PT, R87.reuse, UR23, RZ ;  /* 0x0000001757ff7c10 */ /* 0x040fe2000ff5e0ff */
[----:B------:R3:W2:Y:S01]  /*4f90*/  @!P0 LDG.E.U8 R29, desc[UR8][R20.64] ;  /* 0x00000008141d8981 */ /* 0x0006a2000c1e1100 */
[----:B------:R-:W-:Y:S01]  /*4fa0*/  PRMT R36, RZ, 0x7610, R36 ;  /* 0x00007610ff247816 */ /* 0x000fe20000000024 */
[C---:B------:R-:W-:Y:S01]  /*4fb0*/  VIADD R76, R87.reuse, UR20 ;  /* 0x00000014574c7c36 */ /* 0x040fe20008000000 */
[----:B0-----:R-:W-:Y:S01]  /*4fc0*/  PRMT R32, RZ, 0x7610, R32 ;  /* 0x00007610ff207816 */ /* 0x001fe20000000020 */
[----:B------:R0:W2:Y:S01]  /*4fd0*/  @!P0 LDG.E.U8 R27, desc[UR8][R18.64] ;  /* 0x00000008121b8981 */ /* 0x0000a2000c1e1100 */
[----:B-1----:R-:W-:Y:S01]  /*4fe0*/  VIADD R16, R87, UR22 ;  /* 0x0000001657107c36 */ /* 0x002fe20008000000 */
[----:B------:R-:W-:-:S02]  /*4ff0*/  IADD3.X R17, PT, PT, R0, UR51, RZ, P3, !PT ;  /* 0x0000003300117c10 */ /* 0x000fc40009ffe4ff */
[----:B------:R1:W2:Y:S01]  /*5000*/  @!P0 LDG.E.U8 R34, desc[UR8][R14.64] ;  /* 0x000000080e228981 */ /* 0x0002a2000c1e1100 */
[C---:B------:R-:W-:Y:S02]  /*5010*/  IADD3 RZ, P3, PT, R87.reuse, UR25, RZ ;  /* 0x0000001957ff7c10 */ /* 0x040fe4000ff7e0ff */
[C---:B---3--:R-:W-:Y:S01]  /*5020*/  IADD3.X R21, PT, PT, R0.reuse, UR53, RZ, P1, !PT ;  /* 0x0000003500157c10 */ /* 0x048fe20008ffe4ff */
[----:B------:R3:W2:Y:S01]  /*5030*/  @!P0 LDG.E.U8 R36, desc[UR8][R16.64] ;  /* 0x0000000810248981 */ /* 0x0006a2000c1e1100 */
[C---:B------:R-:W-:Y:S02]  /*5040*/  IADD3 RZ, P1, PT, R87.reuse, UR27, RZ ;  /* 0x0000001b57ff7c10 */ /* 0x040fe4000ff3e0ff */
[C---:B0-----:R-:W-:Y:S01]  /*5050*/  IADD3.X R19, PT, PT, R0.reuse, UR52, RZ, P2, !PT ;  /* 0x0000003400137c10 */ /* 0x041fe200097fe4ff */
[----:B------:R0:W2:Y:S01]  /*5060*/  @!P0 LDG.E.U8 R32, desc[UR8][R76.64] ;  /* 0x000000084c208981 */ /* 0x0000a2000c1e1100 */
[C---:B------:R-:W-:Y:S01]  /*5070*/  IADD3 RZ, P2, PT, R87.reuse, UR26, RZ ;  /* 0x0000001a57ff7c10 */ /* 0x040fe2000ff5e0ff */
[C---:B------:R-:W-:Y:S01]  /*5080*/  VIADD R18, R87.reuse, UR23 ;  /* 0x0000001757127c36 */ /* 0x040fe20008000000 */
[----:B------:R-:W-:Y:S01]  /*5090*/  PRMT R38, RZ, 0x7610, R38 ;  /* 0x00007610ff267816 */ /* 0x000fe20000000026 */
[C---:B-1----:R-:W-:Y:S01]  /*50a0*/  VIADD R14, R87.reuse, UR25 ;  /* 0x00000019570e7c36 */ /* 0x042fe20008000000 */
[C---:B------:R-:W-:Y:S01]  /*50b0*/  IADD3.X R15, PT, PT, R0.reuse, UR54, RZ, P3, !PT ;  /* 0x00000036000f7c10 */ /* 0x040fe20009ffe4ff */
[----:B------:R-:W-:Y:S01]  /*50c0*/  VIADD R20, R87, UR24 ;  /* 0x0000001857147c36 */ /* 0x000fe20008000000 */
[----:B---3--:R-:W-:-:S02]  /*50d0*/  IADD3.X R17, PT, PT, R0, UR56, RZ, P1, !PT ;  /* 0x0000003800117c10 */ /* 0x008fc40008ffe4ff */
[----:B------:R-:W-:Y:S01]  /*50e0*/  PRMT R164, RZ, 0x7610, R164 ;  /* 0x00007610ffa47816 */ /* 0x000fe200000000a4 */
[----:B------:R1:W3:Y:S01]  /*50f0*/  @!P0 LDG.E.U8 R38, desc[UR8][R18.64] ;  /* 0x0000000812268981 */ /* 0x0002e2000c1e1100 */
[C---:B0-----:R-:W-:Y:S02]  /*5100*/  IADD3.X R77, PT, PT, R0.reuse, UR55, RZ, P2, !PT ;  /* 0x00000037004d7c10 */ /* 0x041fe400097fe4ff */
[C---:B------:R-:W-:Y:S01]  /*5110*/  IADD3 RZ, P3, PT, R87.reuse, UR28, RZ ;  /* 0x0000001c57ff7c10 */ /* 0x040fe2000ff7e0ff */
[C---:B------:R-:W-:Y:S01]  /*5120*/  VIADD R16, R87.reuse, UR27 ;  /* 0x0000001b57107c36 */ /* 0x040fe20008000000 */
[C---:B------:R-:W-:Y:S01]  /*5130*/  IADD3 RZ, P1, PT, R87.reuse, UR30, RZ ;  /* 0x0000001e57ff7c10 */ /* 0x040fe2000ff3e0ff */
[----:B------:R0:W2:Y:S01]  /*5140*/  @!P0 LDG.E.U8 R146, desc[UR8][R14.64] ;  /* 0x000000080e928981 */ /* 0x0000a2000c1e1100 */
[C---:B------:R-:W-:Y:S02]  /*5150*/  IADD3 RZ, P2, PT, R87.reuse, UR29, RZ ;  /* 0x0000001d57ff7c10 */ /* 0x040fe4000ff5e0ff */
[----:B------:R-:W-:Y:S01]  /*5160*/  PRMT R33, RZ, 0x7610, R33 ;  /* 0x00007610ff217816 */ /* 0x000fe20000000021 */
[----:B------:R0:W2:Y:S01]  /*5170*/  @!P0 LDG.E.U8 R144, desc[UR8][R20.64] ;  /* 0x0000000814908981 */ /* 0x0000a2000c1e1100 */
[C---:B------:R-:W-:Y:S01]  /*5180*/  VIADD R76, R87.reuse, UR26 ;  /* 0x0000001a574c7c36 */ /* 0x040fe20008000000 */
[C---:B-1----:R-:W-:Y:S01]  /*5190*/  IADD3.X R19, PT, PT, R0.reuse, UR57, RZ, P3, !PT ;  /* 0x0000003900137c10 */ /* 0x042fe20009ffe4ff */
[C---:B------:R-:W-:Y:S01]  /*51a0*/  VIADD R18, R87.reuse, UR28 ;  /* 0x0000001c57127c36 */ /* 0x040fe20008000000 */
[C---:B------:R-:W-:Y:S01]  /*51b0*/  IADD3 RZ, P3, PT, R87.reuse, UR31, RZ ;  /* 0x0000001f57ff7c10 */ /* 0x040fe2000ff7e0ff */
[----:B------:R1:W2:Y:S01]  /*51c0*/  @!P0 LDG.E.U8 R33, desc[UR8][R16.64] ;  /* 0x0000000810218981 */ /* 0x0002a2000c1e1100 */
[----:B0-----:R-:W-:Y:S01]  /*51d0*/  VIADD R14, R87, UR30 ;  /* 0x0000001e570e7c36 */ /* 0x001fe20008000000 */
[----:B------:R-:W-:-:S02]  /*51e0*/  IADD3.X R15, PT, PT, R0, UR59, RZ, P1, !PT ;  /* 0x0000003b000f7c10 */ /* 0x000fc40008ffe4ff */
[----:B------:R-:W-:Y:S01]  /*51f0*/  PRMT R35, RZ, 0x7610, R35 ;  /* 0x00007610ff237816 */ /* 0x000fe20000000023 */
[----:B------:R0:W2:Y:S01]  /*5200*/  @!P0 LDG.E.U8 R31, desc[UR8][R76.64] ;  /* 0x000000084c1f8981 */ /* 0x0000a2000c1e1100 */
[C---:B------:R-:W-:Y:S02]  /*5210*/  IADD3.X R21, PT, PT, R0.reuse, UR58, RZ, P2, !PT ;  /* 0x0000003a00157c10 */ /* 0x040fe400097fe4ff */
[C---:B------:R-:W-:Y:S01]  /*5220*/  IADD3 RZ, P2, PT, R87.reuse, UR32, RZ ;  /* 0x0000002057ff7c10 */ /* 0x040fe2000ff5e0ff */
[C---:B------:R-:W-:Y:S01]  /*5230*/  VIADD R20, R87.reuse, UR29 ;  /* 0x0000001d57147c36 */ /* 0x040fe20008000000 */
[----:B------:R-:W-:Y:S01]  /*5240*/  IADD3 RZ, P1, PT, R87, UR34, RZ ;  /* 0x0000002257ff7c10 */ /* 0x000fe2000ff3e0ff */
[----:B------:R0:W2:Y:S01]  /*5250*/  @!P0 LDG.E.U8 R152, desc[UR8][R14.64] ;  /* 0x000000080e988981 */ /* 0x0000a2000c1e1100 */
[----:B-1----:R-:W-:-:S03]  /*5260*/  IADD3.X R17, PT, PT, R0, UR60, RZ, P3, !PT ;  /* 0x0000003c00117c10 */ /* 0x002fc60009ffe4ff */
[----:B------:R1:W2:Y:S01]  /*5270*/  @!P0 LDG.E.U8 R148, desc[UR8][R18.64] ;  /* 0x0000000812948981 */ /* 0x0002a2000c1e1100 */
[C---:B0-----:R-:W-:Y:S02]  /*5280*/  IADD3.X R77, PT, PT, R0.reuse, UR61, RZ, P2, !PT ;  /* 0x0000003d004d7c10 */ /* 0x041fe400097fe4ff */
[C---:B------:R-:W-:Y:S01]  /*5290*/  IADD3 RZ, P2, PT, R87.reuse, UR35, RZ ;  /* 0x0000002357ff7c10 */ /* 0x040fe2000ff5e0ff */
[----:B------:R0:W2:Y:S01]  /*52a0*/  @!P0 LDG.E.U8 R150, desc[UR8][R20.64] ;  /* 0x0000000814968981 */ /* 0x0000a2000c1e1100 */
[C---:B------:R-:W-:Y:S01]  /*52b0*/  IADD3 R14, P3, PT, R87.reuse, R6, RZ ;  /* 0x00000006570e7210 */ /* 0x040fe20007f7e0ff */
[C---:B------:R-:W-:Y:S01]  /*52c0*/  VIADD R16, R87.reuse, UR31 ;  /* 0x0000001f57107c36 */ /* 0x040fe20008000000 */
[----:B------:R-:W-:Y:S01]  /*52d0*/  PRMT R39, RZ, 0x7610, R39 ;  /* 0x00007610ff277816 */ /* 0x000fe20000000027 */
[C---:B------:R-:W-:Y:S01]  /*52e0*/  VIADD R78, R87.reuse, UR36 ;  /* 0x00000024574e7c36 */ /* 0x040fe20008000000 */
[C---:B-1----:R-:W-:Y:S02]  /*52f0*/  IADD3.X R19, PT, PT, R0.reuse, UR63, RZ, P1, !PT ;  /* 0x0000003f00137c10 */ /* 0x042fe40008ffe4ff */
[----:B------:R-:W-:Y:S01]  /*5300*/  PRMT R158, RZ, 0x7610, R158 ;  /* 0x00007610ff9e7816 */ /* 0x000fe2000000009e */
[C---:B------:R-:W-:Y:S01]  /*5310*/  VIADD R18, R87.reuse, UR34 ;  /* 0x0000002257127c36 */ /* 0x040fe20008000000 */
[C---:B------:R-:W-:Y:S01]  /*5320*/  IADD3 RZ, P1, PT, R87.reuse, UR36, RZ ;  /* 0x0000002457ff7c10 */ /* 0x040fe2000ff3e0ff */
[C---:B0-----:R-:W-:Y:S01]  /*5330*/  VIADD R20, R87.reuse, UR35 ;  /* 0x0000002357147c36 */ /* 0x041fe20008000000 */
[C---:B------:R-:W-:Y:S01]  /*5340*/  IADD3.X R21, PT, PT, R0.reuse, UR64, RZ, P2, !PT ;  /* 0x0000004000157c10 */ /* 0x040fe200097fe4ff */
[C---:B------:R-:W-:Y:S01]  /*5350*/  IMAD.X R15, R0.reuse, 0x1, R5, P3 ;  /* 0x00000001000f7824 */ /* 0x040fe200018e0605 */
[----:B------:R-:W-:Y:S01]  /*5360*/  IADD3.X R79, PT, PT, R0, UR65, RZ, P1, !PT ;  /* 0x00000041004f7c10 */ /* 0x000fe20008ffe4ff */
[----:B------:R0:W2:Y:S01]  /*5370*/  @!P0 LDG.E.U8 R156, desc[UR8][R16.64] ;  /* 0x00000008109c8981 */ /* 0x0000a2000c1e1100 */
[----:B------:R-:W-:-:S02]  /*5380*/  IADD3 RZ, P3, PT, R87, UR37, RZ ;  /* 0x0000002557ff7c10 */ /* 0x000fc4000ff7e0ff */
[C---:B------:R-:W-:Y:S01]  /*5390*/  IADD3 RZ, P2, PT, R87.reuse, UR38, RZ ;  /* 0x0000002657ff7c10 */ /* 0x040fe2000ff5e0ff */
[----:B------:R1:W2:Y:S01]  /*53a0*/  @!P0 LDG.E.U8 R35, desc[UR8][R18.64] ;  /* 0x0000000812238981 */ /* 0x0002a2000c1e1100 */
[C---:B------:R-:W-:Y:S02]  /*53b0*/  IADD3 RZ, P1, PT, R87.reuse, UR39, RZ ;  /* 0x0000002757ff7c10 */ /* 0x040fe4000ff3e0ff */
[----:B------:R-:W-:Y:S01]  /*53c0*/  PRMT R37, RZ, 0x7610, R37 ;  /* 0x00007610ff257816 */ /* 0x000fe20000000025 */
[----:B------:R1:W2:Y:S01]  /*53d0*/  @!P0 LDG.E.U8 R39, desc[UR8][R20.64] ;  /* 0x0000000814278981 */ /* 0x0002a2000c1e1100 */
[----:B0-----:R-:W-:Y:S01]  /*53e0*/  VIADD R16, R87, UR37 ;  /* 0x0000002557107c36 */ /* 0x001fe20008000000 */
[C---:B------:R-:W-:Y:S02]  /*53f0*/  IADD3.X R17, PT, PT, R0.reuse, UR66, RZ, P3, !PT ;  /* 0x0000004200117c10 */ /* 0x040fe40009ffe4ff */
[----:B------:R-:W-:Y:S01]  /*5400*/  PRMT R160, RZ, 0x7610, R160 ;  /* 0x00007610ffa07816 */ /* 0x000fe200000000a0 */
[----:B------:R0:W2:Y:S01]  /*5410*/  @!P0 LDG.E.U8 R37, desc[UR8][R14.64] ;  /* 0x000000080e258981 */ /* 0x0000a2000c1e1100 */
[----:B-1----:R-:W-:-:S02]  /*5420*/  IADD3.X R19, PT, PT, R0, UR67, RZ, P2, !PT ;  /* 0x0000004300137c10 */ /* 0x002fc400097fe4ff */
[C---:B------:R-:W-:Y:S02]  /*5430*/  IADD3 RZ, P3, PT, R87.reuse, UR33, RZ ;  /* 0x0000002157ff7c10 */ /* 0x040fe4000ff7e0ff */
[----:B------:R-:W-:Y:S01]  /*5440*/  PRMT R162, RZ, 0x7610, R162 ;  /* 0x00007610ffa27816 */ /* 0x000fe200000000a2 */
[C---:B------:R-:W-:Y:S01]  /*5450*/  VIADD R76, R87.reuse, UR32 ;  /* 0x00000020574c7c36 */ /* 0x040fe20008000000 */
[----:B------:R-:W-:Y:S01]  /*5460*/  IADD3.X R21, PT, PT, R0, UR68, RZ, P1, !PT ;  /* 0x0000004400157c10 */ /* 0x000fe20008ffe4ff */
[C---:B------:R-:W-:Y:S01]  /*5470*/  VIADD R18, R87.reuse, UR38 ;  /* 0x0000002657127c36 */ /* 0x040fe20008000000 */
[C---:B------:R-:W-:Y:S01]  /*5480*/  IADD3 RZ, P2, PT, R87.reuse, UR40, RZ ;  /* 0x0000002857ff7c10 */ /* 0x040fe2000ff5e0ff */
[C---:B------:R-:W-:Y:S01]  /*5490*/  VIADD R20, R87.reuse, UR39 ;  /* 0x0000002757147c36 */ /* 0x040fe20008000000 */
[C---:B------:R-:W-:Y:S01]  /*54a0*/  IADD3 RZ, P1, PT, R87.reuse, UR41, RZ ;  /* 0x0000002957ff7c10 */ /* 0x040fe2000ff3e0ff */
[----:B------:R1:W3:Y:S01]  /*54b0*/  @!P0 LDG.E.U8 R164, desc[UR8][R16.64] ;  /* 0x0000000810a48981 */ /* 0x0002e2000c1e1100 */
[----:B------:R-:W-:Y:S01]  /*54c0*/  PRMT R154, RZ, 0x7610, R154 ;  /* 0x00007610ff9a7816 */ /* 0x000fe2000000009a */
[C---:B0-----:R-:W-:Y:S01]  /*54d0*/  VIADD R14, R87.reuse, UR33 ;  /* 0x00000021570e7c36 */ /* 0x041fe20008000000 */
[----:B------:R-:W-:Y:S01]  /*54e0*/  PRMT R99, RZ, 0x7610, R99 ;  /* 0x00007610ff637816 */ /* 0x000fe20000000063 */
[----:B------:R-:W-:Y:S01]  /*54f0*/  VIADD R90, R87, UR40 ;  /* 0x00000028575a7c36 */ /* 0x000fe20008000000 */
[----:B------:R-:W-:Y:S01]  /*5500*/  PRMT R103, RZ, 0x7610, R103 ;  /* 0x00007610ff677816 */ /* 0x000fe20000000067 */
[----:B------:R-:W3:Y:S01]  /*5510*/  @!P0 LDG.E.U8 R158, desc[UR8][R78.64] ;  /* 0x000000084e9e8981 */ /* 0x000ee2000c1e1100 */
[----:B------:R-:W-:-:S02]  /*5520*/  PRMT R147, RZ, 0x7610, R147 ;  /* 0x00007610ff937816 */ /* 0x000fc40000000093 */
[C---:B------:R-:W-:Y:S01]  /*5530*/  IADD3.X R15, PT, PT, R0.reuse, UR62, RZ, P3, !PT ;  /* 0x0000003e000f7c10 */ /* 0x040fe20009ffe4ff */
[----:B-1----:R-:W-:Y:S01]  /*5540*/  VIADD R16, R87, UR41 ;  /* 0x0000002957107c36 */ /* 0x002fe20008000000 */
[C---:B------:R-:W-:Y:S01]  /*5550*/  IADD3.X R91, PT, PT, R0.reuse, UR69, RZ, P2, !PT ;  /* 0x00000045005b7c10 */ /* 0x040fe200097fe4ff */
[----:B------:R-:W3:Y:S01]  /*5560*/  @!P0 LDG.E.U8 R160, desc[UR8][R18.64] ;  /* 0x0000000812a08981 */ /* 0x000ee2000c1e1100 */
[----:B------:R-:W-:-:S03]  /*5570*/  IADD3.X R17, PT, PT, R0, UR70, RZ, P1, !PT ;  /* 0x0000004600117c10 */ /* 0x000fc60008ffe4ff */
[----:B------:R-:W3:Y:S04]  /*5580*/  @!P0 LDG.E.U8 R162, desc[UR8][R20.64] ;  /* 0x0000000814a28981 */ /* 0x000ee8000c1e1100 */
[----:B------:R0:W3:Y:S04]  /*5590*/  @!P0 LDG.E.U8 R154, desc[UR8][R76.64] ;  /* 0x000000084c9a8981 */ /* 0x0000e8000c1e1100 */
[----:B------:R-:W3:Y:S04]  /*55a0*/  @!P0 LDG.E.U8 R99, desc[UR8][R14.64] ;  /* 0x000000080e638981 */ /* 0x000ee8000c1e1100 */
[----:B------:R1:W3:Y:S04]  /*55b0*/  @!P0 LDG.E.U8 R103, desc[UR8][R90.64] ;  /* 0x000000085a678981 */ /* 0x0002e8000c1e1100 */
[----:B------:R1:W3:Y:S04]  /*55c0*/  @!P0 LDG.E.U8 R147, desc[UR8][R16.64] ;  /* 0x0000000810938981 */ /* 0x0002e8000c1e1100 */
[----:B0-----:R-:W-:Y:S04]  /*55d0*/  LDS.U8 R76, [R23+UR4] ;  /* 0x00000004174c7984 */ /* 0x001fe80008000000 */
[----:B------:R-:W0:Y:S04]  /*55e0*/  LDS.U8 R77, [R23+UR4+0x40] ;  /* 0x00004004174d7984 */ /* 0x000e280008000000 */
[----:B------:R-:W-:Y:S04]  /*55f0*/  LDS.U8 R137, [R23+UR4+0x88] ;  /* 0x0000880417897984 */ /* 0x000fe80008000000 */
[----:B------:R-:W-:Y:S04]  /*5600*/  LDS.U8 R134, [R23+UR4+0xc8] ;  /* 0x0000c80417867984 */ /* 0x000fe80008000000 */
[----:B------:R-:W-:Y:S04]  /*5610*/  LDS.U8 R78, [R23+UR4+0x8] ;  /* 0x00000804174e7984 */ /* 0x000fe80008000000 */
        /* <DEDUP_REMOVED lines=22> */
[----:B-1----:R-:W-:Y:S04]  /*5780*/  LDS.U8 R90, [R23+UR4+0xcc8] ;  /* 0x000cc804175a7984 */ /* 0x002fe80008000000 */
[----:B------:R-:W-:Y:S04]  /*5790*/  LDS.U8 R115, [R23+UR4+0xc08] ;  /* 0x000c080417737984 */ /* 0x000fe80008000000 */
[----:B------:R-:W-:Y:S04]  /*57a0*/  LDS.U8 R112, [R23+UR4+0xc48] ;  /* 0x000c480417707984 */ /* 0x000fe80008000000 */
[----:B------:R-:W-:Y:S04]  /*57b0*/  LDS.U8 R91, [R23+UR4+0xc80] ;  /* 0x000c8004175b7984 */ /* 0x000fe80008000000 */
[----:B------:R-:W-:Y:S04]  /*57c0*/  LDS.U8 R88, [R23+UR4+0xcc0] ;  /* 0x000cc00417587984 */ /* 0x000fe80008000000 */
[----:B------:R-:W-:Y:S04]  /*57d0*/  LDS.U8 R136, [R22+UR4] ;  /* 0x0000000416887984 */ /* 0x000fe80008000000 */
[----:B------:R-:W1:Y:S04]  /*57e0*/  LDS.U8 R139, [R22+UR4+0x40] ;  /* 0x00004004168b7984 */ /* 0x000e680008000000 */
        /* <DEDUP_REMOVED lines=29> */
[----:B------:R-:W-:Y:S01]  /*59c0*/  LDS.U8 R21, [R22+UR4+0xcc0] ;  /* 0x000cc00416157984 */ /* 0x000fe20008000000 */
[----:B------:R-:W-:Y:S06]  /*59d0*/  BAR.SYNC.DEFER_BLOCKING 0x0 ;  /* 0x0000000000007b1d */ /* 0x000fec0000010000 */
[----:B--2---:R-:W-:Y:S04]  /*59e0*/  STS.U8 [R86+UR4], R37 ;  /* 0x0000002556007988 */ /* 0x004fe80008000004 */
[----:B----4-:R-:W-:Y:S04]  /*59f0*/  STS.U8 [R86+UR4+0x40], R25 ;  /* 0x0000401956007988 */ /* 0x010fe80008000004 */
[----:B------:R-:W-:Y:S04]  /*5a00*/  STS.U8 [R86+UR4+0x200], R27 ;  /* 0x0002001b56007988 */ /* 0x000fe80008000004 */
[----:B------:R-:W-:Y:S04]  /*5a10*/  STS.U8 [R86+UR4+0x240], R29 ;  /* 0x0002401d56007988 */ /* 0x000fe80008000004 */
[----:B------:R-:W-:Y:S04]  /*5a20*/  STS.U8 [R86+UR4+0x400], R31 ;  /* 0x0004001f56007988 */ /* 0x000fe80008000004 */
[----:B------:R-:W-:Y:S04]  /*5a30*/  STS.U8 [R86+UR4+0x440], R33 ;  /* 0x0004402156007988 */ /* 0x000fe80008000004 */
[----:B------:R-:W-:Y:S04]  /*5a40*/  STS.U8 [R86+UR4+0x600], R35 ;  /* 0x0006002356007988 */ /* 0x000fe80008000004 */
[----:B------:R-:W-:Y:S04]  /*5a50*/  STS.U8 [R86+UR4+0x640], R39 ;  /* 0x0006402756007988 */ /* 0x000fe80008000004 */
[----:B------:R-:W-:Y:S04]  /*5a60*/  STS.U8 [R81+UR4+0x80], R24 ;  /* 0x0000801851007988 */ /* 0x000fe80008000004 */
[----:B-----5:R-:W-:Y:S04]  /*5a70*/  STS.U8 [R81+UR4+0xc0], R28 ;  /* 0x0000c01c51007988 */ /* 0x020fe80008000004 */
[----:B------:R-:W-:Y:S04]  /*5a80*/  STS.U8 [R81+UR4+0x280], R32 ;  /* 0x0002802051007988 */ /* 0x000fe80008000004 */
[----:B------:R-:W-:Y:S04]  /*5a90*/  STS.U8 [R81+UR4+0x2c0], R34 ;  /* 0x0002c02251007988 */ /* 0x000fe80008000004 */
[----:B------:R-:W-:Y:S04]  /*5aa0*/  STS.U8 [R81+UR4+0x480], R148 ;  /* 0x0004809451007988 */ /* 0x000fe80008000004 */
[----:B------:R-:W-:Y:S04]  /*5ab0*/  STS.U8 [R81+UR4+0x4c0], R150 ;  /* 0x0004c09651007988 */ /* 0x000fe80008000004 */
        /* <DEDUP_REMOVED lines=17> */
[----:B------:R-:W-:Y:S01]  /*5bd0*/  STS.U8 [R73+UR4+0x7c0], R147 ;  /* 0x0007c09349007988 */ /* 0x000fe20008000004 */
[----:B------:R-:W-:Y:S06]  /*5be0*/  BAR.SYNC.DEFER_BLOCKING 0x0 ;  /* 0x0000000000007b1d */ /* 0x000fec0000010000 */
[----:B------:R-:W2:Y:S04]  /*5bf0*/  LDSM.16.M88.4 R36, [R9+UR4] ;  /* 0x000000040924783b */ /* 0x000ea80008000200 */
[----:B------:R-:W3:Y:S04]  /*5c00*/  LDSM.16.M88.4 R32, [R9+UR4+0x200] ;  /* 0x000200040920783b */ /* 0x000ee80008000200 */
[----:B------:R-:W4:Y:S04]  /*5c10*/  LDSM.16.M88.4 R28, [R9+UR4+0x400] ;  /* 0x00040004091c783b */ /* 0x000f280008000200 */
[----:B------:R-:W5:Y:S01]  /*5c20*/  LDSM.16.M88.4 R24, [R9+UR4+0x600] ;  /* 0x000600040918783b */ /* 0x000f620008000200 */
[----:B0-----:R-:W-:-:S02]  /*5c30*/  IMAD R76, R77, 0x100, R76 ;  /* 0x000001004d4c7824 */ /* 0x001fc400078e024c */
[----:B------:R-:W-:Y:S02]  /*5c40*/  IMAD R77, R79, 0x100, R78 ;  /* 0x000001004f4d7824 */ /* 0x000fe400078e024e */
[----:B------:R-:W-:Y:S02]  /*5c50*/  IMAD R78, R95, 0x100, R94 ;  /* 0x000001005f4e7824 */ /* 0x000fe400078e025e */
[----:B------:R-:W-:Y:S01]  /*5c60*/  IMAD R79, R97, 0x100, R96 ;  /* 0x00000100614f7824 */ /* 0x000fe200078e0260 */
[----:B------:R-:W-:Y:S02]  /*5c70*/  F2FP.F16.E4M3.UNPACK_B R76, R76 ;  /* 0x0000004cff4c723e */ /* 0x000fe400020006ff */
[----:B------:R-:W-:Y:S02]  /*5c80*/  F2FP.F16.E4M3.UNPACK_B R77, R77 ;  /* 0x0000004dff4d723e */ /* 0x000fe400020006ff */
[----:B------:R-:W-:Y:S02]  /*5c90*/  F2FP.F16.E4M3.UNPACK_B R78, R78 ;  /* 0x0000004eff4e723e */ /* 0x000fe400020006ff */
[----:B------:R-:W-:Y:S01]  /*5ca0*/  F2FP.F16.E4M3.UNPACK_B R79, R79 ;  /* 0x0000004fff4f723e */ /* 0x000fe200020006ff */
[----:B-1----:R-:W-:-:S02]  /*5cb0*/  IMAD R136, R139, 0x100, R136 ;  /* 0x000001008b887824 */ /* 0x002fc400078e0288 */
[----:B------:R-:W-:Y:S02]  /*5cc0*/  IMAD R138, R141, 0x100, R138 ;  /* 0x000001008d8a7824 */ /* 0x000fe400078e028a */
[----:B------:R-:W-:Y:S02]  /*5cd0*/  IMAD R140, R143, 0x100, R140 ;  /* 0x000001008f8c7824 */ /* 0x000fe400078e028c */
[----:B------:R-:W-:Y:S01]  /*5ce0*/  IMAD R142, R145, 0x100, R142 ;  /* 0x00000100918e7824 */ /* 0x000fe200078e028e */
[----:B--2---:R-:W-:Y:S02]  /*5cf0*/  F2FP.F16.E4M3.UNPACK_B R102, R36 ;  /* 0x00000024ff66723e */ /* 0x004fe400020006ff */
[----:B------:R-:W-:Y:S02]  /*5d00*/  F2FP.F16.E4M3.UNPACK_B R103, R37 ;  /* 0x00000025ff67723e */ /* 0x000fe400020006ff */
[----:B---3--:R-:W-:Y:S02]  /*5d10*/  F2FP.F16.E4M3.UNPACK_B R94, R32 ;  /* 0x00000020ff5e723e */ /* 0x008fe400020006ff */
[----:B------:R-:W-:-:S02]  /*5d20*/  F2FP.F16.E4M3.UNPACK_B R95, R33 ;  /* 0x00000021ff5f723e */ /* 0x000fc400020006ff */
[----:B----4-:R-:W-:Y:S02]  /*5d30*/  F2FP.F16.E4M3.UNPACK_B R96, R28 ;  /* 0x0000001cff60723e */ /* 0x010fe400020006ff */
[----:B------:R-:W-:Y:S02]  /*5d40*/  F2FP.F16.E4M3.UNPACK_B R97, R29 ;  /* 0x0000001dff61723e */ /* 0x000fe400020006ff */
[----:B-----5:R-:W-:Y:S02]  /*5d50*/  F2FP.F16.E4M3.UNPACK_B R98, R24 ;  /* 0x00000018ff62723e */ /* 0x020fe400020006ff */
[----:B------:R-:W-:Y:S01]  /*5d60*/  F2FP.F16.E4M3.UNPACK_B R99, R25 ;  /* 0x00000019ff63723e */ /* 0x000fe200020006ff */
[C---:B------:R-:W-:Y:S08]  /*5d70*/  HMMA.16816.F32 R68, R76.reuse, R102, R68 ;  /* 0x000000664c44723c */ /* 0x040ff00000001844 */
[C---:B------:R-:W-:Y:S08]  /*5d80*/  HMMA.16816.F32 R64, R76.reuse, R94, R64 ;  /* 0x0000005e4c40723c */ /* 0x040ff00000001840 */
[C---:B------:R-:W-:Y:S08]  /*5d90*/  HMMA.16816.F32 R60, R76.reuse, R96, R60 ;  /* 0x000000604c3c723c */ /* 0x040ff0000000183c */
[----:B------:R-:W-:Y:S01]  /*5da0*/  HMMA.16816.F32 R56, R76, R98, R56 ;  /* 0x000000624c38723c */ /* 0x000fe20000001838 */
[----:B------:R-:W-:-:S02]  /*5db0*/  F2FP.F16.E4M3.UNPACK_B R76, R136 ;  /* 0x00000088ff4c723e */ /* 0x000fc400020006ff */
[----:B------:R-:W-:Y:S02]  /*5dc0*/  F2FP.F16.E4M3.UNPACK_B R77, R138 ;  /* 0x0000008aff4d723e */ /* 0x000fe400020006ff */
[----:B------:R-:W-:Y:S02]  /*5dd0*/  F2FP.F16.E4M3.UNPACK_B R78, R140 ;  /* 0x0000008cff4e723e */ /* 0x000fe400020006ff */
[----:B------:R-:W-:Y:S01]  /*5de0*/  F2FP.F16.E4M3.UNPACK_B R79, R142 ;  /* 0x0000008eff4f723e */ /* 0x000fe200020006ff */
[----:B------:R-:W-:Y:S02]  /*5df0*/  IMAD R134, R134, 0x100, R137 ;  /* 0x0000010086867824 */ /* 0x000fe400078e0289 */
[----:B------:R-:W-:Y:S02]  /*5e00*/  IMAD R128, R128, 0x100, R135 ;  /* 0x0000010080807824 */ /* 0x000fe400078e0287 */
[----:B------:R-:W-:Y:S02]  /*5e10*/  IMAD R130, R131, 0x100, R130 ;  /* 0x0000010083827824 */ /* 0x000fe400078e0282 */
[----:B------:R-:W-:Y:S01]  /*5e20*/  HMMA.16816.F32 R52, R76, R102, R52 ;  /* 0x000000664c34723c */ /* 0x000fe20000001834 */
[----:B------:R-:W-:Y:S01]  /*5e30*/  IMAD R132, R133, 0x100, R132 ;  /* 0x0000010085847824 */ /* 0x000fe200078e0284 */
[----:B------:R-:W-:-:S06]  /*5e40*/  F2FP.F16.E4M3.UNPACK_B R36, R36.H1 ;  /* 0x00000024ff24723e */ /* 0x000fcc00030006ff */
[----:B------:R-:W-:Y:S01]  /*5e50*/  HMMA.16816.F32 R48, R76, R94, R48 ;  /* 0x0000005e4c30723c */ /* 0x000fe20000001830 */
[----:B------:R-:W-:Y:S02]  /*5e60*/  F2FP.F16.E4M3.UNPACK_B R37, R37.H1 ;  /* 0x00000025ff25723e */ /* 0x000fe400030006ff */
[----:B------:R-:W-:-:S05]  /*5e70*/  F2FP.F16.E4M3.UNPACK_B R32, R32.H1 ;  /* 0x00000020ff20723e */ /* 0x000fca00030006ff */
[----:B------:R-:W-:Y:S01]  /*5e80*/  HMMA.16816.F32 R44, R76, R96, R44 ;  /* 0x000000604c2c723c */ /* 0x000fe2000000182c */
[----:B------:R-:W-:Y:S02]  /*5e90*/  F2FP.F16.E4M3.UNPACK_B R33, R33.H1 ;  /* 0x00000021ff21723e */ /* 0x000fe400030006ff */
[----:B------:R-:W-:-:S05]  /*5ea0*/  F2FP.F16.E4M3.UNPACK_B R28, R28.H1 ;  /* 0x0000001cff1c723e */ /* 0x000fca00030006ff */
[----:B------:R-:W-:Y:S01]  /*5eb0*/  HMMA.16816.F32 R40, R76, R98, R40 ;  /* 0x000000624c28723c */ /* 0x000fe20000001828 */
[----:B------:R-:W-:Y:S02]  /*5ec0*/  F2FP.F16.E4M3.UNPACK_B R76, R134 ;  /* 0x00000086ff4c723e */ /* 0x000fe400020006ff */
[----:B------:R-:W-:Y:S02]  /*5ed0*/  F2FP.F16.E4M3.UNPACK_B R77, R128 ;  /* 0x00000080ff4d723e */ /* 0x000fe400020006ff */
[----:B------:R-:W-:Y:S02]  /*5ee0*/  F2FP.F16.E4M3.UNPACK_B R78, R130 ;  /* 0x00000082ff4e723e */ /* 0x000fe400020006ff */
[----:B------:R-:W-:Y:S02]  /*5ef0*/  F2FP.F16.E4M3.UNPACK_B R79, R132 ;  /* 0x00000084ff4f723e */ /* 0x000fe400020006ff */
[----:B------:R-:W-:Y:S02]  /*5f00*/  F2FP.F16.E4M3.UNPACK_B R29, R29.H1 ;  /* 0x0000001dff1d723e */ /* 0x000fe400030006ff */
[----:B------:R-:W-:-:S02]  /*5f10*/  F2FP.F16.E4M3.UNPACK_B R24, R24.H1 ;  /* 0x00000018ff18723e */ /* 0x000fc400030006ff */
[----:B------:R-:W-:Y:S01]  /*5f20*/  F2FP.F16.E4M3.UNPACK_B R25, R25.H1 ;  /* 0x00000019ff19723e */ /* 0x000fe200030006ff */
[----:B------:R-:W-:Y:S02]  /*5f30*/  IMAD R126, R126, 0x100, R129 ;  /* 0x000001007e7e7824 */ /* 0x000fe400078e0281 */
[----:B------:R-:W-:Y:S02]  /*5f40*/  IMAD R124, R124, 0x100, R127 ;  /* 0x000001007c7c7824 */ /* 0x000fe400078e027f */
[----:B------:R-:W-:Y:S02]  /*5f50*/  IMAD R122, R122, 0x100, R125 ;  /* 0x000001007a7a7824 */ /* 0x000fe400078e027d */
[----:B------:R-:W-:Y:S01]  /*5f60*/  IMAD R120, R120, 0x100, R123 ;  /* 0x0000010078787824 */ /* 0x000fe200078e027b */
        /* <DEDUP_REMOVED lines=13> */
[----:B------:R-:W-:-:S06]  /*6040*/  F2FP.F16.E4M3.UNPACK_B R36, R38 ;  /* 0x00000026ff24723e */ /* 0x000fcc00020006ff */
[----:B------:R-:W-:Y:S01]  /*6050*/  HMMA.16816.F32 R48, R76, R32, R48 ;  /* 0x000000204c30723c */ /* 0x000fe20000001830 */
[----:B------:R-:W-:Y:S02]  /*6060*/  F2FP.F16.E4M3.UNPACK_B R37, R39 ;  /* 0x00000027ff25723e */ /* 0x000fe400020006ff */
[----:B------:R-:W-:-:S05]  /*6070*/  F2FP.F16.E4M3.UNPACK_B R32, R26 ;  /* 0x0000001aff20723e */ /* 0x000fca00020006ff */
[----:B------:R-:W-:Y:S01]  /*6080*/  HMMA.16816.F32 R44, R76, R28, R44 ;  /* 0x0000001c4c2c723c */ /* 0x000fe2000000182c */
[----:B------:R-:W-:Y:S02]  /*6090*/  F2FP.F16.E4M3.UNPACK_B R28, R30 ;  /* 0x0000001eff1c723e */ /* 0x000fe400020006ff */
[----:B------:R-:W-:-:S05]  /*60a0*/  F2FP.F16.E4M3.UNPACK_B R29, R31 ;  /* 0x0000001fff1d723e */ /* 0x000fca00020006ff */
[----:B------:R-:W-:Y:S01]  /*60b0*/  HMMA.16816.F32 R40, R76, R24, R40 ;  /* 0x000000184c28723c */ /* 0x000fe20000001828 */
[----:B------:R-:W-:Y:S02]  /*60c0*/  F2FP.F16.E4M3.UNPACK_B R76, R118 ;  /* 0x00000076ff4c723e */ /* 0x000fe400020006ff */
[----:B------:R-:W-:Y:S02]  /*60d0*/  F2FP.F16.E4M3.UNPACK_B R77, R116 ;  /* 0x00000074ff4d723e */ /* 0x000fe400020006ff */
[----:B------:R-:W-:Y:S02]  /*60e0*/  F2FP.F16.E4M3.UNPACK_B R78, R114 ;  /* 0x00000072ff4e723e */ /* 0x000fe400020006ff */
[----:B------:R-:W-:Y:S02]  /*60f0*/  F2FP.F16.E4M3.UNPACK_B R79, R112 ;  /* 0x00000070ff4f723e */ /* 0x000fe400020006ff */
[----:B------:R-:W-:Y:S02]  /*6100*/  F2FP.F16.E4M3.UNPACK_B R24, R34 ;  /* 0x00000022ff18723e */ /* 0x000fe400020006ff */
[----:B------:R-:W-:-:S02]  /*6110*/  F2FP.F16.E4M3.UNPACK_B R25, R35 ;  /* 0x00000023ff19723e */ /* 0x000fc400020006ff */
[----:B------:R-:W-:Y:S01]  /*6120*/  F2FP.F16.E4M3.UNPACK_B R33, R27 ;  /* 0x0000001bff21723e */ /* 0x000fe200020006ff */
        /* <DEDUP_REMOVED lines=11> */
[----:B------:R-:W-:-:S07]  /*61e0*/  F2FP.F16.E4M3.UNPACK_B R79, R104 ;  /* 0x00000068ff4f723e */ /* 0x000fce00020006ff */
[----:B------:R-:W-:Y:S01]  /*61f0*/  HMMA.16816.F32 R52, R76, R36, R52 ;  /* 0x000000244c34723c */ /* 0x000fe20000001834 */
[----:B------:R-:W-:-:S07]  /*6200*/  USHF.R.S32.HI UR11, URZ, 0x1f, UR5 ;  /* 0x0000001fff0b7899 */ /* 0x000fce0008011405 */
[----:B------:R-:W-:Y:S01]  /*6210*/  HMMA.16816.F32 R48, R76, R24, R48 ;  /* 0x000000184c30723c */ /* 0x000fe20000001830 */
[----:B------:R-:W-:-:S07]  /*6220*/  UIADD3 UR38, UP0, UPT, UR5, UR38, URZ ;  /* 0x0000002605267290 */ /* 0x000fce000ff1e0ff */
[----:B------:R-:W-:Y:S01]  /*6230*/  HMMA.16816.F32 R44, R76, R28, R44 ;  /* 0x0000001c4c2c723c */ /* 0x000fe2000000182c */
[----:B------:R-:W-:-:S07]  /*6240*/  IMAD R18, R19, 0x100, R18 ;  /* 0x0000010013127824 */ /* 0x000fce00078e0212 */
[----:B------:R-:W-:Y:S01]  /*6250*/  HMMA.16816.F32 R40, R76, R32, R40 ;  /* 0x000000204c28723c */ /* 0x000fe20000001828 */
[----:B------:R-:W-:Y:S02]  /*6260*/  IMAD R36, R100, 0x100, R105 ;  /* 0x0000010064247824 */ /* 0x000fe400078e0269 */
[----:B------:R-:W-:Y:S02]  /*6270*/  IMAD R37, R92, 0x100, R101 ;  /* 0x000001005c257824 */ /* 0x000fe400078e0265 */
[----:B------:R-:W-:Y:S02]  /*6280*/  IMAD R90, R90, 0x100, R93 ;  /* 0x000001005a5a7824 */ /* 0x000fe400078e025d */
[----:B------:R-:W-:Y:S02]  /*6290*/  IMAD R88, R88, 0x100, R91 ;  /* 0x0000010058587824 */ /* 0x000fe400078e025b */
[----:B------:R-:W-:Y:S02]  /*62a0*/  IMAD R14, R15, 0x100, R14 ;  /* 0x000001000f0e7824 */ /* 0x000fe400078e020e */
[----:B------:R-:W-:-:S02]  /*62b0*/  IMAD R17, R17, 0x100, R16 ;  /* 0x0000010011117824 */ /* 0x000fc400078e0210 */
[----:B------:R-:W-:Y:S01]  /*62c0*/  IMAD R19, R21, 0x100, R20 ;  /* 0x0000010015137824 */ /* 0x000fe200078e0214 */
[----:B------:R-:W-:Y:S01]  /*62d0*/  UIADD3.X UR67, UPT, UPT, UR11, UR67, URZ, UP0, !UPT ;  /* 0x000000430b437290 */ /* 0x000fe200087fe4ff */
[----:B------:R-:W-:Y:S01]  /*62e0*/  F2FP.F16.E4M3.UNPACK_B R24, R38.H1 ;  /* 0x00000026ff18723e */ /* 0x000fe200030006ff */
[----:B------:R-:W-:Y:S01]  /*62f0*/  UIADD3 UR31, UP0, UPT, UR5, UR31, URZ ;  /* 0x0000001f051f7290 */ /* 0x000fe2000ff1e0ff */
[----:B------:R-:W-:Y:S02]  /*6300*/  F2FP.F16.E4M3.UNPACK_B R25, R39.H1 ;  /* 0x00000027ff19723e */ /* 0x000fe400030006ff */
[----:B------:R-:W-:Y:S02]  /*6310*/  F2FP.F16.E4M3.UNPACK_B R36, R36 ;  /* 0x00000024ff24723e */ /* 0x000fe400020006ff */
[----:B------:R-:W-:Y:S02]  /*6320*/  F2FP.F16.E4M3.UNPACK_B R37, R37 ;  /* 0x00000025ff25723e */ /* 0x000fe400020006ff */
[----:B------:R-:W-:-:S02]  /*6330*/  F2FP.F16.E4M3.UNPACK_B R38, R90 ;  /* 0x0000005aff26723e */ /* 0x000fc400020006ff */
[----:B------:R-:W-:Y:S02]  /*6340*/  F2FP.F16.E4M3.UNPACK_B R39, R88 ;  /* 0x00000058ff27723e */ /* 0x000fe400020006ff */
[----:B------:R-:W-:Y:S02]  /*6350*/  F2FP.F16.E4M3.UNPACK_B R34, R34.H1 ;  /* 0x00000022ff22723e */ /* 0x000fe400030006ff */
[----:B------:R-:W-:Y:S02]  /*6360*/  F2FP.F16.E4M3.UNPACK_B R35, R35.H1 ;  /* 0x00000023ff23723e */ /* 0x000fe400030006ff */
[----:B------:R-:W-:Y:S02]  /*6370*/  F2FP.F16.E4M3.UNPACK_B R30, R30.H1 ;  /* 0x0000001eff1e723e */ /* 0x000fe400030006ff */
[----:B------:R-:W-:Y:S02]  /*6380*/  F2FP.F16.E4M3.UNPACK_B R31, R31.H1 ;  /* 0x0000001fff1f723e */ /* 0x000fe400030006ff */
[----:B------:R-:W-:-:S02]  /*6390*/  F2FP.F16.E4M3.UNPACK_B R26, R26.H1 ;  /* 0x0000001aff1a723e */ /* 0x000fc400030006ff */
[----:B------:R-:W-:Y:S02]  /*63a0*/  F2FP.F16.E4M3.UNPACK_B R27, R27.H1 ;  /* 0x0000001bff1b723e */ /* 0x000fe400030006ff */
[----:B------:R-:W-:Y:S02]  /*63b0*/  F2FP.F16.E4M3.UNPACK_B R16, R14 ;  /* 0x0000000eff10723e */ /* 0x000fe400020006ff */
[----:B------:R-:W-:Y:S02]  /*63c0*/  F2FP.F16.E4M3.UNPACK_B R17, R17 ;  /* 0x00000011ff11723e */ /* 0x000fe400020006ff */
[----:B------:R-:W-:Y:S02]  /*63d0*/  F2FP.F16.E4M3.UNPACK_B R18, R18 ;  /* 0x00000012ff12723e */ /* 0x000fe400020006ff */
[----:B------:R-:W-:Y:S01]  /*63e0*/  F2FP.F16.E4M3.UNPACK_B R19, R19 ;  /* 0x00000013ff13723e */ /* 0x000fe200020006ff */
[----:B------:R-:W-:Y:S02]  /*63f0*/  UIADD3.X UR60, UPT, UPT, UR11, UR60, URZ, UP0, !UPT ;  /* 0x0000003c0b3c7290 */ /* 0x000fe400087fe4ff */
[----:B------:R-:W-:-:S02]  /*6400*/  UIADD3 UR41, UP3, UPT, UR5, UR41, URZ ;  /* 0x0000002905297290 */ /* 0x000fc4000ff7e0ff */
[----:B------:R-:W-:Y:S02]  /*6410*/  UIADD3 UR40, UP2, UPT, UR5, UR40, URZ ;  /* 0x0000002805287290 */ /* 0x000fe4000ff5e0ff */
[----:B------:R-:W-:Y:S01]  /*6420*/  UIADD3 UR24, UP0, UPT, UR5, UR24, URZ ;  /* 0x0000001805187290 */ /* 0x000fe2000ff1e0ff */
[----:B------:R-:W-:Y:S01]  /*6430*/  HMMA.16816.F32 R68, R36, R24, R68 ;  /* 0x000000182444723c */ /* 0x000fe20000001844 */
[----:B------:R-:W-:Y:S02]  /*6440*/  UIADD3.X UR70, UPT, UPT, UR11, UR70, URZ, UP3, !UPT ;  /* 0x000000460b467290 */ /* 0x000fe40009ffe4ff */
[----:B------:R-:W-:Y:S02]  /*6450*/  UIADD3.X UR69, UPT, UPT, UR11, UR69, URZ, UP2, !UPT ;  /* 0x000000450b457290 */ /* 0x000fe400097fe4ff */
[----:B------:R-:W-:-:S03]  /*6460*/  UIADD3.X UR53, UPT, UPT, UR11, UR53, URZ, UP0, !UPT ;  /* 0x000000350b357290 */ /* 0x000fc600087fe4ff */
[----:B------:R-:W-:Y:S01]  /*6470*/  HMMA.16816.F32 R64, R36, R34, R64 ;  /* 0x000000222440723c */ /* 0x000fe20000001840 */
[----:B------:R-:W-:Y:S02]  /*6480*/  UIADD3 UR39, UP1, UPT, UR5, UR39, URZ ;  /* 0x0000002705277290 */ /* 0x000fe4000ff3e0ff */
[----:B------:R-:W-:Y:S02]  /*6490*/  UIADD3 UR37, UP6, UPT, UR5, UR37, URZ ;  /* 0x0000002505257290 */ /* 0x000fe4000ffde0ff */
[----:B------:R-:W-:-:S03]  /*64a0*/  UIADD3 UR36, UP5, UPT, UR5, UR36, URZ ;  /* 0x0000002405247290 */ /* 0x000fc6000ffbe0ff */
[----:B------:R-:W-:Y:S01]  /*64b0*/  HMMA.16816.F32 R60, R36, R30, R60 ;  /* 0x0000001e243c723c */ /* 0x000fe2000000183c */
[----:B------:R-:W-:Y:S02]  /*64c0*/  UIADD3 UR35, UP4, UPT, UR5, UR35, URZ ;  /* 0x0000002305237290 */ /* 0x000fe4000ff9e0ff */
[----:B------:R-:W-:Y:S02]  /*64d0*/  UIADD3 UR34, UP3, UPT, UR5, UR34, URZ ;  /* 0x0000002205227290 */ /* 0x000fe4000ff7e0ff */
[----:B------:R-:W-:-:S03]  /*64e0*/  UIADD3 UR33, UP2, UPT, UR5, UR33, URZ ;  /* 0x0000002105217290 */ /* 0x000fc6000ff5e0ff */
[----:B------:R-:W-:Y:S01]  /*64f0*/  HMMA.16816.F32 R56, R36, R26, R56 ;  /* 0x0000001a2438723c */ /* 0x000fe20000001838 */
[----:B------:R-:W-:Y:S02]  /*6500*/  UIADD3 UR17, UP0, UPT, UR5, UR17, URZ ;  /* 0x0000001105117290 */ /* 0x000fe4000ff1e0ff */
[----:B------:R-:W-:-:S05]  /*6510*/  UIADD3 UR6, UPT, UPT, UR6, -0x1, URZ ;  /* 0xffffffff06067890 */ /* 0x000fca000fffe0ff */
[----:B------:R-:W-:Y:S01]  /*6520*/  HMMA.16816.F32 R52, R16, R24, R52 ;  /* 0x000000181034723c */ /* 0x000fe20000001834 */
[----:B------:R-:W-:-:S07]  /*6530*/  UIADD3.X UR68, UPT, UPT, UR11, UR68, URZ, UP1, !UPT ;  /* 0x000000440b447290 */ /* 0x000fce0008ffe4ff */
[----:B------:R-:W-:Y:S01]  /*6540*/  HMMA.16816.F32 R48, R16, R34, R48 ;  /* 0x000000221030723c */ /* 0x000fe20000001830 */
[----:B------:R-:W-:-:S07]  /*6550*/  UIADD3.X UR66, UPT, UPT, UR11, UR66, URZ, UP6, !UPT ;  /* 0x000000420b427290 */ /* 0x000fce000b7fe4ff */
[----:B------:R-:W-:Y:S01]  /*6560*/  HMMA.16816.F32 R44, R16, R30, R44 ;  /* 0x0000001e102c723c */ /* 0x000fe2000000182c */
[----:B------:R-:W-:-:S07]  /*6570*/  UIADD3.X UR65, UPT, UPT, UR11, UR65, URZ, UP5, !UPT ;  /* 0x000000410b417290 */ /* 0x000fce000affe4ff */
[----:B------:R-:W-:Y:S01]  /*6580*/  HMMA.16816.F32 R40, R16, R26, R40 ;  /* 0x0000001a1028723c */ /* 0x000fe20000001828 */
[----:B------:R-:W-:Y:S02]  /*6590*/  UIADD3.X UR64, UPT, UPT, UR11, UR64, URZ, UP4, !UPT ;  /* 0x000000400b407290 */ /* 0x000fe4000a7fe4ff */
[----:B------:R-:W-:Y:S02]  /*65a0*/  UIADD3.X UR63, UPT, UPT, UR11, UR63, URZ, UP3, !UPT ;  /* 0x0000003f0b3f7290 */ /* 0x000fe40009ffe4ff */
[----:B------:R-:W-:Y:S02]  /*65b0*/  UIADD3.X UR62, UPT, UPT, UR11, UR62, URZ, UP2, !UPT ;  /* 0x0000003e0b3e7290 */ /* 0x000fe400097fe4ff */
[----:B------:R-:W-:Y:S02]  /*65c0*/  UIADD3.X UR46, UPT, UPT, UR11, UR46, URZ, UP0, !UPT ;  /* 0x0000002e0b2e7290 */ /* 0x000fe400087fe4ff */
[----:B------:R-:W-:Y:S02]  /*65d0*/  UIADD3 UR32, UP1, UPT, UR5, UR32, URZ ;  /* 0x0000002005207290 */ /* 0x000fe4000ff3e0ff */
[----:B------:R-:W-:-:S02]  /*65e0*/  UIADD3 UR30, UP6, UPT, UR5, UR30, URZ ;  /* 0x0000001e051e7290 */ /* 0x000fc4000ffde0ff */
[----:B------:R-:W-:Y:S02]  /*65f0*/  UIADD3 UR29, UP5, UPT, UR5, UR29, URZ ;  /* 0x0000001d051d7290 */ /* 0x000fe4000ffbe0ff */
[----:B------:R-:W-:Y:S02]  /*6600*/  UIADD3 UR28, UP4, UPT, UR5, UR28, URZ ;  /* 0x0000001c051c7290 */ /* 0x000fe4000ff9e0ff */
[----:B------:R-:W-:Y:S02]  /*6610*/  UIADD3 UR27, UP3, UPT, UR5, UR27, URZ ;  /* 0x0000001b051b7290 */ /* 0x000fe4000ff7e0ff */
[----:B------:R-:W-:Y:S02]  /*6620*/  UIADD3 UR26, UP2, UPT, UR5, UR26, URZ ;  /* 0x0000001a051a7290 */ /* 0x000fe4000ff5e0ff */
[----:B------:R-:W-:Y:S01]  /*6630*/  UISETP.NE.U32.AND UP0, UPT, UR6, URZ, UPT ;  /* 0x000000ff0600728c */ /* 0x000fe2000bf05070 */
[----:B------:R-:W-:Y:S01]  /*6640*/  IMAD.SHL.U32 R14, R2, 0x40, RZ ;  /* 0x00000040020e7824 */ /* 0x000fe200078e00ff */
[----:B------:R-:W-:-:S02]  /*6650*/  UIADD3.X UR61, UPT, UPT, UR11, UR61, URZ, UP1, !UPT ;  /* 0x0000003d0b3d7290 */ /* 0x000fc40008ffe4ff */
[----:B------:R-:W-:Y:S02]  /*6660*/  UIADD3.X UR59, UPT, UPT, UR11, UR59, URZ, UP6, !UPT ;  /* 0x0000003b0b3b7290 */ /* 0x000fe4000b7fe4ff */
[----:B------:R-:W-:Y:S02]  /*6670*/  UIADD3.X UR58, UPT, UPT, UR11, UR58, URZ, UP5, !UPT ;  /* 0x0000003a0b3a7290 */ /* 0x000fe4000affe4ff */
[----:B------:R-:W-:Y:S02]  /*6680*/  UIADD3.X UR57, UPT, UPT, UR11, UR57, URZ, UP4, !UPT ;  /* 0x000000390b397290 */ /* 0x000fe4000a7fe4ff */
[----:B------:R-:W-:Y:S02]  /*6690*/  UIADD3.X UR56, UPT, UPT, UR11, UR56, URZ, UP3, !UPT ;  /* 0x000000380b387290 */ /* 0x000fe40009ffe4ff */
[----:B------:R-:W-:Y:S02]  /*66a0*/  UIADD3.X UR55, UPT, UPT, UR11, UR55, URZ, UP2, !UPT ;  /* 0x000000370b377290 */ /* 0x000fe400097fe4ff */
[----:B------:R-:W-:-:S02]  /*66b0*/  UIADD3 UR25, UP1, UPT, UR5, UR25, URZ ;  /* 0x0000001905197290 */ /* 0x000fc4000ff3e0ff */
[----:B------:R-:W-:Y:S02]  /*66c0*/  UIADD3 UR23, UP6, UPT, UR5, UR23, URZ ;  /* 0x0000001705177290 */ /* 0x000fe4000ffde0ff */
[----:B------:R-:W-:Y:S02]  /*66d0*/  UIADD3 UR22, UP5, UPT, UR5, UR22, URZ ;  /* 0x0000001605167290 */ /* 0x000fe4000ffbe0ff */
[----:B------:R-:W-:Y:S02]  /*66e0*/  UIADD3 UR21, UP4, UPT, UR5, UR21, URZ ;  /* 0x0000001505157290 */ /* 0x000fe4000ff9e0ff */
[----:B------:R-:W-:Y:S02]  /*66f0*/  UIADD3 UR20, UP3, UPT, UR5, UR20, URZ ;  /* 0x0000001405147290 */ /* 0x000fe4000ff7e0ff */
[----:B------:R-:W-:Y:S02]  /*6700*/  UIADD3 UR19, UP2, UPT, UR5, UR19, URZ ;  /* 0x0000001305137290 */ /* 0x000fe4000ff5e0ff */
[----:B------:R-:W-:-:S02]  /*6710*/  IADD3 R8, P1, PT, R8, UR5, RZ ;  /* 0x0000000508087c10 */ /* 0x000fc4000ff3e0ff */
[----:B------:R-:W-:Y:S02]  /*6720*/  IADD3 R4, P0, PT, R14, R4, RZ ;  /* 0x000000040e047210 */ /* 0x000fe40007f1e0ff */
[----:B------:R-:W-:Y:S01]  /*6730*/  IADD3 R6, P2, PT, R6, UR5, RZ ;  /* 0x0000000506067c10 */ /* 0x000fe2000ff5e0ff */
[----:B------:R-:W-:Y:S02]  /*6740*/  UIADD3.X UR54, UPT, UPT, UR11, UR54, URZ, UP1, !UPT ;  /* 0x000000360b367290 */ /* 0x000fe40008ffe4ff */
[----:B------:R-:W-:Y:S02]  /*6750*/  UIADD3.X UR52, UPT, UPT, UR11, UR52, URZ, UP6, !UPT ;  /* 0x000000340b347290 */ /* 0x000fe4000b7fe4ff */
[----:B------:R-:W-:Y:S02]  /*6760*/  UIADD3.X UR51, UPT, UPT, UR11, UR51, URZ, UP5, !UPT ;  /* 0x000000330b337290 */ /* 0x000fe4000affe4ff */
[----:B------:R-:W-:Y:S02]  /*6770*/  UIADD3.X UR50, UPT, UPT, UR11, UR50, URZ, UP4, !UPT ;  /* 0x000000320b327290 */ /* 0x000fe4000a7fe4ff */
[----:B------:R-:W-:-:S02]  /*6780*/  UIADD3.X UR49, UPT, UPT, UR11, UR49, URZ, UP3, !UPT ;  /* 0x000000310b317290 */ /* 0x000fc40009ffe4ff */
[----:B------:R-:W-:Y:S01]  /*6790*/  UIADD3.X UR48, UPT, UPT, UR11, UR48, URZ, UP2, !UPT ;  /* 0x000000300b307290 */ /* 0x000fe200097fe4ff */
[----:B------:R-:W-:Y:S01]  /*67a0*/  LEA.HI.X.SX32 R3, R14, R3, 0x1, P0 ;  /* 0x000000030e037211 */ /* 0x000fe200000f0eff */
[----:B------:R-:W-:Y:S01]  /*67b0*/  UIADD3 UR18, UP1, UPT, UR5, UR18, URZ ;  /* 0x0000001205127290 */ /* 0x000fe2000ff3e0ff */
[----:B------:R-:W-:Y:S01]  /*67c0*/  VIADD R89, R89, 0xffffffc0 ;  /* 0xffffffc059597836 */ /* 0x000fe20000000000 */
[----:B------:R-:W-:Y:S01]  /*67d0*/  UIADD3 UR16, UP6, UPT, UR5, UR16, URZ ;  /* 0x0000001005107290 */ /* 0x000fe2000ffde0ff */
[----:B------:R-:W-:Y:S01]  /*67e0*/  IADD3.X R7, PT, PT, R7, UR11, RZ, P1, !PT ;  /* 0x0000000b07077c10 */ /* 0x000fe20008ffe4ff */
[----:B------:R-:W-:Y:S01]  /*67f0*/  UIADD3 UR15, UP5, UPT, UR5, UR15, URZ ;  /* 0x0000000f050f7290 */ /* 0x000fe2000ffbe0ff */
[----:B------:R-:W-:Y:S01]  /*6800*/  IADD3.X R5, PT, PT, R5, UR11, RZ, P2, !PT ;  /* 0x0000000b05057c10 */ /* 0x000fe200097fe4ff */
[----:B------:R-:W-:Y:S02]  /*6810*/  UIADD3 UR14, UP4, UPT, UR5, UR14, URZ ;  /* 0x0000000e050e7290 */ /* 0x000fe4000ff9e0ff */
[----:B------:R-:W-:-:S02]  /*6820*/  UIADD3 UR13, UP3, UPT, UR5, UR13, URZ ;  /* 0x0000000d050d7290 */ /* 0x000fc4000ff7e0ff */
[----:B------:R-:W-:Y:S02]  /*6830*/  UIADD3 UR12, UP2, UPT, UR5, UR12, URZ ;  /* 0x0000000c050c7290 */ /* 0x000fe4000ff5e0ff */
[----:B------:R-:W-:Y:S02]  /*6840*/  UIADD3.X UR47, UPT, UPT, UR11, UR47, URZ, UP1, !UPT ;  /* 0x0000002f0b2f7290 */ /* 0x000fe40008ffe4ff */
[----:B------:R-:W-:Y:S02]  /*6850*/  UIADD3.X UR45, UPT, UPT, UR11, UR45, URZ, UP6, !UPT ;  /* 0x0000002d0b2d7290 */ /* 0x000fe4000b7fe4ff */
[----:B------:R-:W-:Y:S02]  /*6860*/  UIADD3.X UR44, UPT, UPT, UR11, UR44, URZ, UP5, !UPT ;  /* 0x0000002c0b2c7290 */ /* 0x000fe4000affe4ff */
[----:B------:R-:W-:Y:S02]  /*6870*/  UIADD3.X UR43, UPT, UPT, UR11, UR43, URZ, UP4, !UPT ;  /* 0x0000002b0b2b7290 */ /* 0x000fe4000a7fe4ff */
[----:B------:R-:W-:-:S02]  /*6880*/  UIADD3.X UR42, UPT, UPT, UR11, UR42, URZ, UP3, !UPT ;  /* 0x0000002a0b2a7290 */ /* 0x000fc40009ffe4ff */
[----:B------:R-:W-:Y:S01]  /*6890*/  UIADD3.X UR10, UPT, UPT, UR11, UR10, URZ, UP2, !UPT ;  /* 0x0000000a0b0a7290 */ /* 0x000fe200097fe4ff */
[----:B------:R-:W-:Y:S11]  /*68a0*/  BRA.U UP0, `(.L_x_2) ;  /* 0xffffffc500d47547 */ /* 0x000ff6000b83ffff */
.L_x_1:
[----:B------:R-:W-:Y:S01]  /*68b0*/  BAR.SYNC.DEFER_BLOCKING 0x0 ;  /* 0x0000000000007b1d */ /* 0x000fe20000010000 */
[----:B------:R-:W-:Y:S01]  /*68c0*/  IMAD.SHL.U32 R0, R13, 0x10, RZ ;  /* 0x000000100d007824 */ /* 0x000fe200078e00ff */
[----:B------:R-:W-:Y:S01]  /*68d0*/  F2FP.SATFINITE.E4M3.F32.PACK_AB_MERGE_C R70, R71, R70, RZ ;  /* 0x000000464746723e */ /* 0x000fe200048070ff */
[----:B------:R-:W-:Y:S01]  /*68e0*/  IMAD.SHL.U32 R13, R13, 0x20, RZ ;  /* 0x000000200d0d7824 */ /* 0x000fe200078e00ff */
[----:B------:R-:W-:Y:S01]  /*68f0*/  F2FP.SATFINITE.E4M3.F32.PACK_AB_MERGE_C R67, R67, R66, RZ ;  /* 0x000000424343723e */ /* 0x000fe200048070ff */
[----:B------:R-:W-:Y:S01]  /*6900*/  VIADD R3, R12, 0x3 ;  /* 0x000000030c037836 */ /* 0x000fe20000000000 */
[----:B------:R-:W-:Y:S01]  /*6910*/  LOP3.LUT R0, R0, 0xf0, RZ, 0xc0, !PT ;  /* 0x000000f000007812 */ /* 0x000fe200078ec0ff */
[----:B------:R-:W0:Y:S01]  /*6920*/  LDCU.128 UR12, c[0x0][0x390] ;  /* 0x00007200ff0c77ac */ /* 0x000e220008000c00 */
[----:B------:R-:W-:Y:S01]  /*6930*/  LOP3.LUT R13, R13, 0x200, RZ, 0xc0, !PT ;  /* 0x000002000d0d7812 */ /* 0x000fe200078ec0ff */
[----:B------:R-:W-:Y:S01]  /*6940*/  VIADD R8, R12, 0x4 ;  /* 0x000000040c087836 */ /* 0x000fe20000000000 */
[----:B------:R-:W-:Y:S01]  /*6950*/  LOP3.LUT R10, R10, 0x100, RZ, 0xc0, !PT ;  /* 0x000001000a0a7812 */ /* 0x000fe200078ec0ff */
[----:B------:R-:W1:Y:S01]  /*6960*/  LDCU UR5, c[0x0][0x3b8] ;  /* 0x00007700ff0577ac */ /* 0x000e620008000800 */
[----:B------:R-:W-:Y:S01]  /*6970*/  IADD3 R13, PT, PT, R13, UR4, R0 ;  /* 0x000000040d0d7c10 */ /* 0x000fe2000fffe000 */
[C---:B------:R-:W-:Y:S01]  /*6980*/  VIADD R0, R12.reuse, 0x1 ;  /* 0x000000010c007836 */ /* 0x040fe20000000000 */
[----:B------:R-:W-:Y:S01]  /*6990*/  F2FP.SATFINITE.E4M3.F32.PACK_AB_MERGE_C R68, R69, R68, RZ ;  /* 0x000000444544723e */ /* 0x000fe200048070ff */
[----:B------:R-:W-:Y:S01]  /*69a0*/  VIADD R14, R12, 0x5 ;  /* 0x000000050c0e7836 */ /* 0x000fe20000000000 */
[----:B------:R-:W-:Y:S01]  /*69b0*/  F2FP.SATFINITE.E4M3.F32.PACK_AB_MERGE_C R65, R65, R64, RZ ;  /* 0x000000404141723e */ /* 0x000fe200048070ff */
[----:B------:R-:W-:Y:S01]  /*69c0*/  IMAD.IADD R13, R10, 0x1, R13 ;  /* 0x000000010a0d7824 */ /* 0x000fe200078e020d */
[----:B------:R-:W-:Y:S01]  /*69d0*/  F2FP.SATFINITE.E4M3.F32.PACK_AB_MERGE_C R52, R53, R52, RZ ;  /* 0x000000343534723e */ /* 0x000fe200048070ff */
[C---:B------:R-:W-:Y:S01]  /*69e0*/  VIADD R16, R12.reuse, 0x6 ;  /* 0x000000060c107836 */ /* 0x040fe20000000000 */
[----:B------:R-:W-:Y:S01]  /*69f0*/  F2FP.SATFINITE.E4M3.F32.PACK_AB_MERGE_C R54, R55, R54, RZ ;  /* 0x000000363736723e */ /* 0x000fe200048070ff */
[----:B------:R-:W-:Y:S01]  /*6a00*/  VIADD R20, R12, 0x1f ;  /* 0x0000001f0c147836 */ /* 0x000fe20000000000 */
[----:B------:R-:W-:-:S02]  /*6a10*/  F2FP.SATFINITE.E4M3.F32.PACK_AB_MERGE_C R49, R49, R48, RZ ;  /* 0x000000303131723e */ /* 0x000fc400048070ff */
[----:B------:R-:W-:Y:S02]  /*6a20*/  F2FP.SATFINITE.E4M3.F32.PACK_AB_MERGE_C R51, R51, R50, RZ ;  /* 0x000000323333723e */ /* 0x000fe400048070ff */
[----:B------:R-:W-:Y:S02]  /*6a30*/  PRMT R69, R70, 0x5410, R67 ;  /* 0x0000541046457816 */ /* 0x000fe40000000043 */
[----:B------:R-:W-:Y:S02]  /*6a40*/  PRMT R68, R68, 0x5410, R65 ;  /* 0x0000541044447816 */ /* 0x000fe40000000041 */
[----:B------:R-:W-:Y:S02]  /*6a50*/  PRMT R70, R52, 0x5410, R49 ;  /* 0x0000541034467816 */ /* 0x000fe40000000031 */
[----:B------:R-:W-:Y:S02]  /*6a60*/  PRMT R71, R54, 0x5410, R51 ;  /* 0x0000541036477816 */ /* 0x000fe40000000033 */
[----:B------:R-:W-:Y:S01]  /*6a70*/  LEA R86, R86, UR4, 0x4 ;  /* 0x0000000456567c11 */ /* 0x000fe2000f8e20ff */
[----:B------:R-:W2:Y:S01]  /*6a80*/  LDCU UR4, c[0x0][0x3b4] ;  /* 0x00007680ff0477ac */ /* 0x000ea20008000800 */
[----:B------:R-:W-:Y:S01]  /*6a90*/  F2FP.SATFINITE.E4M3.F32.PACK_AB_MERGE_C R62, R63, R62, RZ ;  /* 0x0000003e3f3e723e */ /* 0x000fe200048070ff */
[----:B------:R-:W-:Y:S01]  /*6aa0*/  STSM.16.M88.4 [R13], R68 ;  /* 0x000000440d007844 */ /* 0x000fe20000000200 */
[----:B------:R-:W-:-:S02]  /*6ab0*/  F2FP.SATFINITE.E4M3.F32.PACK_AB_MERGE_C R59, R59, R58, RZ ;  /* 0x0000003a3b3b723e */ /* 0x000fc400048070ff */
[----:B------:R-:W-:Y:S01]  /*6ac0*/  F2FP.SATFINITE.E4M3.F32.PACK_AB_MERGE_C R60, R61, R60, RZ ;  /* 0x0000003c3d3c723e */ /* 0x000fe200048070ff */
[----:B------:R-:W-:Y:S01]  /*6ad0*/  BAR.SYNC.DEFER_BLOCKING 0x0 ;  /* 0x0000000000007b1d */ /* 0x000fe20000010000 */
[----:B------:R-:W-:Y:S02]  /*6ae0*/  F2FP.SATFINITE.E4M3.F32.PACK_AB_MERGE_C R57, R57, R56, RZ ;  /* 0x000000383939723e */ /* 0x000fe400048070ff */
[----:B------:R-:W-:Y:S02]  /*6af0*/  F2FP.SATFINITE.E4M3.F32.PACK_AB_MERGE_C R44, R45, R44, RZ ;  /* 0x0000002c2d2c723e */ /* 0x000fe400048070ff */
[----:B------:R-:W-:Y:S02]  /*6b00*/  F2FP.SATFINITE.E4M3.F32.PACK_AB_MERGE_C R46, R47, R46, RZ ;  /* 0x0000002e2f2e723e */ /* 0x000fe400048070ff */
[----:B------:R-:W-:Y:S02]  /*6b10*/  F2FP.SATFINITE.E4M3.F32.PACK_AB_MERGE_C R41, R41, R40, RZ ;  /* 0x000000282929723e */ /* 0x000fe400048070ff */
[----:B------:R-:W-:-:S02]  /*6b20*/  F2FP.SATFINITE.E4M3.F32.PACK_AB_MERGE_C R43, R43, R42, RZ ;  /* 0x0000002a2b2b723e */ /* 0x000fc400048070ff */
[----:B------:R-:W-:Y:S01]  /*6b30*/  PRMT R61, R62, 0x5410, R59 ;  /* 0x000054103e3d7816 */ /* 0x000fe2000000003b */
[C---:B--2---:R-:W-:Y:S01]  /*6b40*/  IMAD R2, R11.reuse, UR4, RZ ;  /* 0x000000040b027c24 */ /* 0x044fe2000f8e02ff */
[----:B------:R-:W-:Y:S02]  /*6b50*/  PRMT R60, R60, 0x5410, R57 ;  /* 0x000054103c3c7816 */ /* 0x000fe40000000039 */
[----:B------:R-:W-:Y:S02]  /*6b60*/  PRMT R62, R44, 0x5410, R41 ;  /* 0x000054102c3e7816 */ /* 0x000fe40000000029 */
[----:B------:R-:W-:Y:S02]  /*6b70*/  PRMT R63, R46, 0x5410, R43 ;  /* 0x000054102e3f7816 */ /* 0x000fe4000000002b */
[----:B0-----:R-:W-:-:S04]  /*6b80*/  ISETP.GE.AND P0, PT, R11, UR14, PT ;  /* 0x0000000e0b007c0c */ /* 0x001fc8000bf06270 */
[----:B------:R-:W-:Y:S01]  /*6b90*/  ISETP.LT.AND P5, PT, R0, UR15, !P0 ;  /* 0x0000000f00007c0c */ /* 0x000fe2000c7a1270 */
[----:B------:R-:W0:Y:S01]  /*6ba0*/  LDS.128 R4, [R86] ;  /* 0x0000000056047984 */ /* 0x000e220000000c00 */
[C---:B------:R-:W-:Y:S01]  /*6bb0*/  VIADD R0, R12.reuse, 0x2 ;  /* 0x000000020c007836 */ /* 0x040fe20000000000 */
[----:B------:R-:W-:Y:S01]  /*6bc0*/  ISETP.LT.AND P3, PT, R3, UR15, !P0 ;  /* 0x0000000f03007c0c */ /* 0x000fe2000c761270 */
[C---:B-1----:R-:W-:Y:S01]  /*6bd0*/  IMAD R3, R12.reuse, UR5, RZ ;  /* 0x000000050c037c24 */ /* 0x042fe2000f8e02ff */
[----:B------:R-:W-:Y:S01]  /*6be0*/  BAR.SYNC.DEFER_BLOCKING 0x0 ;  /* 0x0000000000007b1d */ /* 0x000fe20000010000 */
[----:B------:R-:W-:Y:S02]  /*6bf0*/  ISETP.LT.AND P1, PT, R12, UR15, !P0 ;  /* 0x0000000f0c007c0c */ /* 0x000fe4000c721270 */
[----:B------:R-:W-:Y:S01]  /*6c00*/  ISETP.LT.AND P4, PT, R0, UR15, !P0 ;  /* 0x0000000f00007c0c */ /* 0x000fe2000c781270 */
[----:B------:R-:W-:Y:S01]  /*6c10*/  VIADD R11, R3, UR5 ;  /* 0x00000005030b7c36 */ /* 0x000fe20008000000 */
[----:B------:R-:W-:-:S02]  /*6c20*/  IADD3 R0, P6, PT, R2, UR12, RZ ;  /* 0x0000000c02007c10 */ /* 0x000fc4000ffde0ff */
[----:B------:R-:W-:Y:S02]  /*6c30*/  ISETP.LT.AND P2, PT, R8, UR15, !P0 ;  /* 0x0000000f08007c0c */ /* 0x000fe4000c741270 */
[----:B------:R-:W-:Y:S02]  /*6c40*/  LEA.HI.X.SX32 R2, R2, UR13, 0x1, P6 ;  /* 0x0000000d02027c11 */ /* 0x000fe4000b0f0eff */
[----:B------:R-:W-:-:S04]  /*6c50*/  IADD3 R8, P6, PT, R3, R0, RZ ;  /* 0x0000000003087210 */ /* 0x000fc80007fde0ff */
[----:B------:R-:W-:Y:S01]  /*6c60*/  LEA.HI.X.SX32 R9, R3, R2, 0x1, P6 ;  /* 0x0000000203097211 */ /* 0x000fe200030f0eff */
[C---:B------:R-:W-:Y:S01]  /*6c70*/  VIADD R3, R11.reuse, UR5 ;  /* 0x000000050b037c36 */ /* 0x040fe20008000000 */
[----:B------:R-:W-:-:S04]  /*6c80*/  IADD3 R10, P6, PT, R11, R0, RZ ;  /* 0x000000000b0a7210 */ /* 0x000fc80007fde0ff */
[----:B------:R-:W-:Y:S01]  /*6c90*/  LEA.HI.X.SX32 R11, R11, R2, 0x1, P6 ;  /* 0x000000020b0b7211 */ /* 0x000fe200030f0eff */
[----:B------:R1:W-:Y:S01]  /*6ca0*/  STSM.16.M88.4 [R13], R60 ;  /* 0x0000003c0d007844 */ /* 0x0003e20000000200 */
[C---:B0-----:R-:W-:Y:S01]  /*6cb0*/  PRMT R17, R4.reuse, 0x7770, RZ ;  /* 0x0000777004117816 */ /* 0x041fe200000000ff */
[----:B------:R-:W-:Y:S01]  /*6cc0*/  BAR.SYNC.DEFER_BLOCKING 0x0 ;  /* 0x0000000000007b1d */ /* 0x000fe20000010000 */
[----:B------:R-:W-:Y:S01]  /*6cd0*/  PRMT R21, R4, 0x7771, RZ ;  /* 0x0000777104157816 */ /* 0x000fe200000000ff */
[----:B-1----:R-:W-:Y:S01]  /*6ce0*/  VIADD R13, R3, UR5 ;  /* 0x00000005030d7c36 */ /* 0x002fe20008000000 */
[C---:B------:R-:W-:Y:S02]  /*6cf0*/  PRMT R23, R5.reuse, 0x7770, RZ ;  /* 0x0000777005177816 */ /* 0x040fe400000000ff */
[C---:B------:R-:W-:Y:S02]  /*6d00*/  PRMT R19, R5.reuse, 0x7771, RZ ;  /* 0x0000777105137816 */ /* 0x040fe400000000ff */
[----:B------:R-:W-:Y:S01]  /*6d10*/  PRMT R25, R5, 0x7773, RZ ;  /* 0x0000777305197816 */ /* 0x000fe200000000ff */
[----:B------:R0:W-:Y:S01]  /*6d20*/  @P1 STG.E.U8 desc[UR8][R8.64], R17 ;  /* 0x0000001108001986 */ /* 0x0001e2000c101108 */
[----:B------:R-:W-:-:S02]  /*6d30*/  ISETP.LT.AND P1, PT, R14, UR15, !P0 ;  /* 0x0000000f0e007c0c */ /* 0x000fc4000c721270 */
[C---:B------:R-:W-:Y:S01]  /*6d40*/  IADD3 R14, P6, PT, R3.reuse, R0, RZ ;  /* 0x00000000030e7210 */ /* 0x040fe20007fde0ff */
[----:B------:R1:W-:Y:S01]  /*6d50*/  @P5 STG.E.U8 desc[UR8][R10.64], R21 ;  /* 0x000000150a005986 */ /* 0x0003e2000c101108 */
[----:B------:R-:W-:Y:S01]  /*6d60*/  ISETP.LT.AND P5, PT, R16, UR15, !P0 ;  /* 0x0000000f10007c0c */ /* 0x000fe2000c7a1270 */
[----:B------:R-:W-:Y:S01]  /*6d70*/  VIADD R16, R12, 0x7 ;  /* 0x000000070c107836 */ /* 0x000fe20000000000 */
[----:B------:R-:W-:Y:S01]  /*6d80*/  LEA.HI.X.SX32 R15, R3, R2, 0x1, P6 ;  /* 0x00000002030f7211 */ /* 0x000fe200030f0eff */
[C---:B------:R-:W-:Y:S01]  /*6d90*/  VIADD R3, R13.reuse, UR5 ;  /* 0x000000050d037c36 */ /* 0x040fe20008000000 */
[----:B0-----:R-:W-:-:S03]  /*6da0*/  IADD3 R8, P6, PT, R13, R0, RZ ;  /* 0x000000000d087210 */ /* 0x001fc60007fde0ff */
[----:B------:R0:W-:Y:S01]  /*6db0*/  @P4 STG.E.U8 desc[UR8][R14.64], R23 ;  /* 0x000000170e004986 */ /* 0x0001e2000c101108 */
[----:B------:R-:W-:Y:S02]  /*6dc0*/  ISETP.LT.AND P4, PT, R16, UR15, !P0 ;  /* 0x0000000f10007c0c */ /* 0x000fe4000c781270 */
[----:B------:R-:W-:Y:S01]  /*6dd0*/  LEA.HI.X.SX32 R9, R13, R2, 0x1, P6 ;  /* 0x000000020d097211 */ /* 0x000fe200030f0eff */
[C---:B------:R-:W-:Y:S01]  /*6de0*/  VIADD R13, R12.reuse, 0x8 ;  /* 0x000000080c0d7836 */ /* 0x040fe20000000000 */
[C---:B------:R-:W-:Y:S01]  /*6df0*/  IADD3 R16, P6, PT, R3.reuse, R0, RZ ;  /* 0x0000000003107210 */ /* 0x040fe20007fde0ff */
[----:B-1----:R-:W-:Y:S01]  /*6e00*/  VIADD R11, R12, 0x9 ;  /* 0x000000090c0b7836 */ /* 0x002fe20000000000 */
[----:B------:R-:W-:Y:S01]  /*6e10*/  PRMT R21, R6, 0x7770, RZ ;  /* 0x0000777006157816 */ /* 0x000fe200000000ff */
[----:B------:R1:W-:Y:S01]  /*6e20*/  @P3 STG.E.U8 desc[UR8][R8.64], R19 ;  /* 0x0000001308003986 */ /* 0x0003e2000c101108 */
[C---:B------:R-:W-:Y:S01]  /*6e30*/  LEA.HI.X.SX32 R17, R3.reuse, R2, 0x1, P6 ;  /* 0x0000000203117211 */ /* 0x040fe200030f0eff */
[----:B------:R-:W-:Y:S01]  /*6e40*/  VIADD R3, R3, UR5 ;  /* 0x0000000503037c36 */ /* 0x000fe20008000000 */
[----:B------:R-:W-:Y:S01]  /*6e50*/  ISETP.LT.AND P3, PT, R13, UR15, !P0 ;  /* 0x0000000f0d007c0c */ /* 0x000fe2000c761270 */
[----:B0-----:R-:W-:Y:S01]  /*6e60*/  VIADD R14, R12, 0xa ;  /* 0x0000000a0c0e7836 */ /* 0x001fe20000000000 */
[----:B------:R-:W-:Y:S01]  /*6e70*/  PRMT R23, R6, 0x7771, RZ ;  /* 0x0000777106177816 */ /* 0x000fe200000000ff */
[C---:B------:R-:W-:Y:S01]  /*6e80*/  VIADD R13, R3.reuse, UR5 ;  /* 0x00000005030d7c36 */ /* 0x040fe20008000000 */
[----:B------:R-:W-:Y:S01]  /*6e90*/  IADD3 R10, P6, PT, R3, R0, RZ ;  /* 0x00000000030a7210 */ /* 0x000fe20007fde0ff */
[----:B------:R0:W-:Y:S01]  /*6ea0*/  @P2 STG.E.U8 desc[UR8][R16.64], R21 ;  /* 0x0000001510002986 */ /* 0x0001e2000c101108 */
[----:B------:R-:W-:-:S02]  /*6eb0*/  ISETP.LT.AND P2, PT, R11, UR15, !P0 ;  /* 0x0000000f0b007c0c */ /* 0x000fc4000c741270 */
[----:B------:R-:W-:Y:S01]  /*6ec0*/  LEA.HI.X.SX32 R11, R3, R2, 0x1, P6 ;  /* 0x00000002030b7211 */ /* 0x000fe200030f0eff */
[C---:B------:R-:W-:Y:S01]  /*6ed0*/  VIADD R3, R13.reuse, UR5 ;  /* 0x000000050d037c36 */ /* 0x040fe20008000000 */
[----:B-1----:R-:W-:Y:S02]  /*6ee0*/  IADD3 R8, P6, PT, R13, R0, RZ ;  /* 0x000000000d087210 */ /* 0x002fe40007fde0ff */
[----:B------:R-:W-:Y:S01]  /*6ef0*/  PRMT R19, R7, 0x7770, RZ ;  /* 0x0000777007137816 */ /* 0x000fe200000000ff */
[----:B------:R1:W-:Y:S01]  /*6f00*/  @P1 STG.E.U8 desc[UR8][R10.64], R23 ;  /* 0x000000170a001986 */ /* 0x0003e2000c101108 */
[----:B------:R-:W-:Y:S01]  /*6f10*/  LEA.HI.X.SX32 R9, R13, R2, 0x1, P6 ;  /* 0x000000020d097211 */ /* 0x000fe200030f0eff */
[C---:B------:R-:W-:Y:S01]  /*6f20*/  VIADD R13, R3.reuse, UR5 ;  /* 0x00000005030d7c36 */ /* 0x040fe20008000000 */
[----:B------:R-:W-:Y:S01]  /*6f30*/  ISETP.LT.AND P1, PT, R14, UR15, !P0 ;  /* 0x0000000f0e007c0c */ /* 0x000fe2000c721270 */
[----:B0-----:R-:W-:Y:S01]  /*6f40*/  VIADD R16, R12, 0xb ;  /* 0x0000000b0c107836 */ /* 0x001fe20000000000 */
[----:B------:R-:W-:Y:S01]  /*6f50*/  IADD3 R14, P6, PT, R3, R0, RZ ;  /* 0x00000000030e7210 */ /* 0x000fe20007fde0ff */
[----:B------:R0:W-:Y:S01]  /*6f60*/  @P5 STG.E.U8 desc[UR8][R8.64], R19 ;  /* 0x0000001308005986 */ /* 0x0001e2000c101108 */
[----:B------:R-:W-:-:S02]  /*6f70*/  PRMT R21, R7, 0x7771, RZ ;  /* 0x0000777107157816 */ /* 0x000fc400000000ff */
[----:B------:R-:W-:Y:S01]  /*6f80*/  LEA.HI.X.SX32 R15, R3, R2, 0x1, P6 ;  /* 0x00000002030f7211 */ /* 0x000fe200030f0eff */
[----:B------:R-:W-:Y:S01]  /*6f90*/  VIADD R3, R12, 0xc ;  /* 0x0000000c0c037836 */ /* 0x000fe20000000000 */
[----:B------:R-:W-:Y:S02]  /*6fa0*/  ISETP.LT.AND P5, PT, R16, UR15, !P0 ;  /* 0x0000000f10007c0c */ /* 0x000fe4000c7a1270 */
[----:B------:R-:W-:Y:S01]  /*6fb0*/  IADD3 R16, P6, PT, R13, R0, RZ ;  /* 0x000000000d107210 */ /* 0x000fe20007fde0ff */
[----:B------:R2:W-:Y:S01]  /*6fc0*/  @P4 STG.E.U8 desc[UR8][R14.64], R21 ;  /* 0x000000150e004986 */ /* 0x0005e2000c101108 */
[----:B------:R-:W-:Y:S02]  /*6fd0*/  ISETP.LT.AND P4, PT, R3, UR15, !P0 ;  /* 0x0000000f03007c0c */ /* 0x000fe4000c781270 */
[C---:B------:R-:W-:Y:S01]  /*6fe0*/  LEA.HI.X.SX32 R17, R13.reuse, R2, 0x1, P6 ;  /* 0x000000020d117211 */ /* 0x040fe200030f0eff */
[----:B------:R-:W-:Y:S01]  /*6ff0*/  VIADD R13, R13, UR5 ;  /* 0x000000050d0d7c36 */ /* 0x000fe20008000000 */
[----:B-1----:R-:W-:Y:S01]  /*7000*/  PRMT R11, R4, 0x7772, RZ ;  /* 0x00007772040b7816 */ /* 0x002fe200000000ff */
[----:B0-----:R-:W-:Y:S01]  /*7010*/  VIADD R8, R12, 0xd ;  /* 0x0000000d0c087836 */ /* 0x001fe20000000000 */
[----:B------:R-:W-:Y:S01]  /*7020*/  PRMT R23, R6, 0x7772, RZ ;  /* 0x0000777206177816 */ /* 0x000fe200000000ff */
[C---:B------:R-:W-:Y:S01]  /*7030*/  VIADD R3, R13.reuse, UR5 ;  /* 0x000000050d037c36 */ /* 0x040fe20008000000 */
[----:B------:R-:W-:Y:S01]  /*7040*/  IADD3 R18, P6, PT, R13, R0, RZ ;  /* 0x000000000d127210 */ /* 0x000fe20007fde0ff */
[----:B------:R0:W-:Y:S01]  /*7050*/  @P3 STG.E.U8 desc[UR8][R16.64], R11 ;  /* 0x0000000b10003986 */ /* 0x0001e2000c101108 */
[----:B------:R-:W-:Y:S01]  /*7060*/  ISETP.LT.AND P3, PT, R8, UR15, !P0 ;  /* 0x0000000f08007c0c */ /* 0x000fe2000c761270 */
[----:B------:R-:W-:Y:S01]  /*7070*/  VIADD R9, R3, UR5 ;  /* 0x0000000503097c36 */ /* 0x000fe20008000000 */
[----:B------:R-:W-:Y:S01]  /*7080*/  LEA.HI.X.SX32 R19, R13, R2, 0x1, P6 ;  /* 0x000000020d137211 */ /* 0x000fe200030f0eff */
[----:B------:R-:W-:Y:S01]  /*7090*/  VIADD R8, R12, 0xe ;  /* 0x0000000e0c087836 */ /* 0x000fe20000000000 */
[----:B--2---:R-:W-:-:S02]  /*70a0*/  IADD3 R14, P6, PT, R3, R0, RZ ;  /* 0x00000000030e7210 */ /* 0x004fc40007fde0ff */
[----:B------:R-:W-:Y:S01]  /*70b0*/  PRMT R13, R4, 0x7773, RZ ;  /* 0x00007773040d7816 */ /* 0x000fe200000000ff */
[----:B------:R-:W-:Y:S01]  /*70c0*/  VIADD R4, R12, 0xf ;  /* 0x0000000f0c047836 */ /* 0x000fe20000000000 */
[----:B------:R-:W-:Y:S01]  /*70d0*/  LEA.HI.X.SX32 R15, R3, R2, 0x1, P6 ;  /* 0x00000002030f7211 */ /* 0x000fe200030f0eff */
[----:B------:R-:W-:Y:S01]  /*70e0*/  VIADD R3, R9, UR5 ;  /* 0x0000000509037c36 */ /* 0x000fe20008000000 */
[----:B------:R-:W-:Y:S01]  /*70f0*/  PRMT R21, R5, 0x7772, RZ ;  /* 0x0000777205157816 */ /* 0x000fe200000000ff */
[----:B------:R1:W-:Y:S01]  /*7100*/  @P2 STG.E.U8 desc[UR8][R18.64], R13 ;  /* 0x0000000d12002986 */ /* 0x0003e2000c101108 */
[C---:B0-----:R-:W-:Y:S02]  /*7110*/  IADD3 R16, P6, PT, R9.reuse, R0, RZ ;  /* 0x0000000009107210 */ /* 0x041fe40007fde0ff */
[----:B------:R-:W-:Y:S01]  /*7120*/  ISETP.LT.AND P2, PT, R8, UR15, !P0 ;  /* 0x0000000f08007c0c */ /* 0x000fe2000c741270 */
[----:B------:R0:W-:Y:S01]  /*7130*/  @P1 STG.E.U8 desc[UR8][R14.64], R21 ;  /* 0x000000150e001986 */ /* 0x0001e2000c101108 */
[----:B------:R-:W-:-:S02]  /*7140*/  LEA.HI.X.SX32 R17, R9, R2, 0x1, P6 ;  /* 0x0000000209117211 */ /* 0x000fc400030f0eff */
[----:B------:R-:W-:Y:S01]  /*7150*/  ISETP.LT.AND P1, PT, R4, UR15, !P0 ;  /* 0x0000000f04007c0c */ /* 0x000fe2000c721270 */
[----:B------:R-:W2:Y:S01]  /*7160*/  LDS.128 R8, [R86] ;  /* 0x0000000056087984 */ /* 0x000ea20000000c00 */
[C---:B------:R-:W-:Y:S01]  /*7170*/  IADD3 R4, P6, PT, R3.reuse, R0, RZ ;  /* 0x0000000003047210 */ /* 0x040fe20007fde0ff */
[----:B-1----:R-:W-:-:S03]  /*7180*/  VIADD R13, R3, UR5 ;  /* 0x00000005030d7c36 */ /* 0x002fc60008000000 */
[----:B------:R-:W-:Y:S01]  /*7190*/  LEA.HI.X.SX32 R5, R3, R2, 0x1, P6 ;  /* 0x0000000203057211 */ /* 0x000fe200030f0eff */
[----:B------:R-:W-:Y:S01]  /*71a0*/  VIADD R3, R12, 0x11 ;  /* 0x000000110c037836 */ /* 0x000fe20000000000 */
[----:B------:R1:W-:Y:S01]  /*71b0*/  @P5 STG.E.U8 desc[UR8][R16.64], R25 ;  /* 0x0000001910005986 */ /* 0x0003e2000c101108 */
[----:B0-----:R-:W-:Y:S01]  /*71c0*/  PRMT R21, R6, 0x7773, RZ ;  /* 0x0000777306157816 */ /* 0x001fe200000000ff */
[C---:B------:R-:W-:Y:S01]  /*71d0*/  VIADD R6, R12.reuse, 0x12 ;  /* 0x000000120c067836 */ /* 0x040fe20000000000 */
[----:B------:R-:W-:Y:S01]  /*71e0*/  IADD3 R14, P6, PT, R13, R0, RZ ;  /* 0x000000000d0e7210 */ /* 0x000fe20007fde0ff */
[----:B------:R0:W-:Y:S01]  /*71f0*/  @P4 STG.E.U8 desc[UR8][R4.64], R23 ;  /* 0x0000001704004986 */ /* 0x0001e2000c101108 */
[----:B------:R-:W-:Y:S01]  /*7200*/  ISETP.LT.AND P4, PT, R3, UR15, !P0 ;  /* 0x0000000f03007c0c */ /* 0x000fe2000c781270 */
[----:B------:R-:W-:Y:S01]  /*7210*/  VIADD R18, R12, 0x10 ;  /* 0x000000100c127836 */ /* 0x000fe20000000000 */
[C---:B------:R-:W-:Y:S01]  /*7220*/  LEA.HI.X.SX32 R15, R13.reuse, R2, 0x1, P6 ;  /* 0x000000020d0f7211 */ /* 0x040fe200030f0eff */
[----:B------:R-:W-:Y:S01]  /*7230*/  VIADD R13, R13, UR5 ;  /* 0x000000050d0d7c36 */ /* 0x000fe20008000000 */
[----:B------:R-:W-:-:S02]  /*7240*/  PRMT R19, R7, 0x7773, RZ ;  /* 0x0000777307137816 */ /* 0x000fc400000000ff */
[----:B------:R-:W-:Y:S01]  /*7250*/  ISETP.LT.AND P5, PT, R18, UR15, !P0 ;  /* 0x0000000f12007c0c */ /* 0x000fe2000c7a1270 */
[C---:B------:R-:W-:Y:S01]  /*7260*/  VIADD R3, R13.reuse, UR5 ;  /* 0x000000050d037c36 */ /* 0x040fe20008000000 */
[C---:B-1----:R-:W-:Y:S01]  /*7270*/  IADD3 R16, P6, PT, R13.reuse, R0, RZ ;  /* 0x000000000d107210 */ /* 0x042fe20007fde0ff */
[----:B------:R1:W-:Y:S01]  /*7280*/  @P3 STG.E.U8 desc[UR8][R14.64], R21 ;  /* 0x000000150e003986 */ /* 0x0003e2000c101108 */
[----:B------:R-:W-:Y:S01]  /*7290*/  ISETP.LT.AND P3, PT, R6, UR15, !P0 ;  /* 0x0000000f06007c0c */ /* 0x000fe2000c761270 */
[C---:B------:R-:W-:Y:S01]  /*72a0*/  VIADD R6, R12.reuse, 0x13 ;  /* 0x000000130c067836 */ /* 0x040fe20000000000 */
[----:B------:R-:W-:Y:S01]  /*72b0*/  LEA.HI.X.SX32 R17, R13, R2, 0x1, P6 ;  /* 0x000000020d117211 */ /* 0x000fe200030f0eff */
[----:B------:R-:W-:Y:S01]  /*72c0*/  VIADD R18, R12, 0x15 ;  /* 0x000000150c127836 */ /* 0x000fe20000000000 */
[----:B------:R-:W-:Y:S01]  /*72d0*/  PRMT R13, R7, 0x7772, RZ ;  /* 0x00007772070d7816 */ /* 0x000fe200000000ff */
[C---:B------:R-:W-:Y:S01]  /*72e0*/  VIADD R7, R3.reuse, UR5 ;  /* 0x0000000503077c36 */ /* 0x040fe20008000000 */
[----:B0-----:R-:W-:-:S03]  /*72f0*/  IADD3 R4, P6, PT, R3, R0, RZ ;  /* 0x0000000003047210 */ /* 0x001fc60007fde0ff */
[----:B------:R0:W-:Y:S01]  /*7300*/  @P2 STG.E.U8 desc[UR8][R16.64], R13 ;  /* 0x0000000d10002986 */ /* 0x0001e2000c101108 */
[----:B------:R-:W-:Y:S01]  /*7310*/  LEA.HI.X.SX32 R5, R3, R2, 0x1, P6 ;  /* 0x0000000203057211 */ /* 0x000fe200030f0eff */
[----:B-1----:R-:W-:Y:S01]  /*7320*/  VIADD R14, R12, 0x14 ;  /* 0x000000140c0e7836 */ /* 0x002fe20000000000 */
[----:B------:R-:W-:Y:S01]  /*7330*/  ISETP.LT.AND P2, PT, R6, UR15, !P0 ;  /* 0x0000000f06007c0c */ /* 0x000fe2000c741270 */
[C---:B------:R-:W-:Y:S01]  /*7340*/  VIADD R3, R7.reuse, UR5 ;  /* 0x0000000507037c36 */ /* 0x040fe20008000000 */
[C---:B------:R-:W-:Y:S01]  /*7350*/  IADD3 R6, P6, PT, R7.reuse, R0, RZ ;  /* 0x0000000007067210 */ /* 0x040fe20007fde0ff */
[----:B------:R1:W-:Y:S01]  /*7360*/  @P1 STG.E.U8 desc[UR8][R4.64], R19 ;  /* 0x0000001304001986 */ /* 0x0003e2000c101108 */
[----:B------:R-:W-:Y:S02]  /*7370*/  ISETP.LT.AND P1, PT, R14, UR15, !P0 ;  /* 0x0000000f0e007c0c */ /* 0x000fe4000c721270 */
[----:B------:R-:W-:Y:S02]  /*7380*/  LEA.HI.X.SX32 R7, R7, R2, 0x1, P6 ;  /* 0x0000000207077211 */ /* 0x000fe400030f0eff */
[----:B------:R-:W-:Y:S01]  /*7390*/  IADD3 R14, P6, PT, R3, R0, RZ ;  /* 0x00000000030e7210 */ /* 0x000fe20007fde0ff */
[----:B0-----:R-:W-:Y:S01]  /*73a0*/  VIADD R16, R12, 0x17 ;  /* 0x000000170c107836 */ /* 0x001fe20000000000 */
[----:B--2---:R-:W-:-:S02]  /*73b0*/  PRMT R21, R8, 0x7770, RZ ;  /* 0x0000777008157816 */ /* 0x004fc400000000ff */
[C---:B------:R-:W-:Y:S01]  /*73c0*/  LEA.HI.X.SX32 R15, R3.reuse, R2, 0x1, P6 ;  /* 0x00000002030f7211 */ /* 0x040fe200030f0eff */
[----:B------:R-:W-:Y:S01]  /*73d0*/  VIADD R3, R3, UR5 ;  /* 0x0000000503037c36 */ /* 0x000fe20008000000 */
[----:B------:R-:W-:Y:S01]  /*73e0*/  PRMT R17, R8, 0x7771, RZ ;  /* 0x0000777108117816 */ /* 0x000fe200000000ff */
[----:B-1----:R-:W-:Y:S01]  /*73f0*/  VIADD R5, R12, 0x16 ;  /* 0x000000160c057836 */ /* 0x002fe20000000000 */
[----:B------:R0:W-:Y:S01]  /*7400*/  @P5 STG.E.U8 desc[UR8][R6.64], R21 ;  /* 0x0000001506005986 */ /* 0x0001e2000c101108 */
[C---:B------:R-:W-:Y:S01]  /*7410*/  VIADD R13, R3.reuse, UR5 ;  /* 0x00000005030d7c36 */ /* 0x040fe20008000000 */
[----:B------:R-:W-:Y:S02]  /*7420*/  IADD3 R4, P6, PT, R3, R0, RZ ;  /* 0x0000000003047210 */ /* 0x000fe40007fde0ff */
[----:B------:R1:W-:Y:S01]  /*7430*/  @P4 STG.E.U8 desc[UR8][R14.64], R17 ;  /* 0x000000110e004986 */ /* 0x0003e2000c101108 */
[----:B------:R-:W-:Y:S02]  /*7440*/  ISETP.LT.AND P4, PT, R5, UR15, !P0 ;  /* 0x0000000f05007c0c */ /* 0x000fe4000c781270 */
[----:B------:R-:W-:Y:S01]  /*7450*/  LEA.HI.X.SX32 R5, R3, R2, 0x1, P6 ;  /* 0x0000000203057211 */ /* 0x000fe200030f0eff */
[----:B------:R-:W-:Y:S01]  /*7460*/  VIADD R3, R13, UR5 ;  /* 0x000000050d037c36 */ /* 0x000fe20008000000 */
[----:B------:R-:W-:-:S02]  /*7470*/  PRMT R23, R9, 0x7771, RZ ;  /* 0x0000777109177816 */ /* 0x000fc400000000ff */
[----:B------:R-:W-:Y:S01]  /*7480*/  ISETP.LT.AND P5, PT, R18, UR15, !P0 ;  /* 0x0000000f12007c0c */ /* 0x000fe2000c7a1270 */
[----:B------:R-:W-:Y:S01]  /*7490*/  VIADD R18, R12, 0x1b ;  /* 0x0000001b0c127836 */ /* 0x000fe20000000000 */
[----:B0-----:R-:W-:Y:S02]  /*74a0*/  PRMT R21, R9, 0x7770, RZ ;  /* 0x0000777009157816 */ /* 0x001fe400000000ff */
[C---:B------:R-:W-:Y:S02]  /*74b0*/  IADD3 R6, P6, PT, R13.reuse, R0, RZ ;  /* 0x000000000d067210 */ /* 0x040fe40007fde0ff */
[----:B------:R-:W-:Y:S01]  /*74c0*/  PRMT R19, R10, 0x7770, RZ ;  /* 0x000077700a137816 */ /* 0x000fe200000000ff */
[----:B------:R0:W-:Y:S01]  /*74d0*/  @P3 STG.E.U8 desc[UR8][R4.64], R21 ;  /* 0x0000001504003986 */ /* 0x0001e2000c101108 */
[----:B------:R-:W-:Y:S01]  /*74e0*/  LEA.HI.X.SX32 R7, R13, R2, 0x1, P6 ;  /* 0x000000020d077211 */ /* 0x000fe200030f0eff */
[C---:B------:R-:W-:Y:S01]  /*74f0*/  VIADD R13, R3.reuse, UR5 ;  /* 0x00000005030d7c36 */ /* 0x040fe20008000000 */
[----:B------:R-:W-:Y:S01]  /*7500*/  ISETP.LT.AND P3, PT, R16, UR15, !P0 ;  /* 0x0000000f10007c0c */ /* 0x000fe2000c761270 */
[----:B------:R-:W-:Y:S01]  /*7510*/  VIADD R16, R12, 0x18 ;  /* 0x000000180c107836 */ /* 0x000fe20000000000 */
[----:B-1----:R-:W-:Y:S01]  /*7520*/  IADD3 R14, P6, PT, R3, R0, RZ ;  /* 0x00000000030e7210 */ /* 0x002fe20007fde0ff */
[----:B------:R1:W-:Y:S01]  /*7530*/  @P2 STG.E.U8 desc[UR8][R6.64], R23 ;  /* 0x0000001706002986 */ /* 0x0003e2000c101108 */
[----:B------:R-:W-:-:S02]  /*7540*/  PRMT R25, R9, 0x7772, RZ ;  /* 0x0000777209197816 */ /* 0x000fc400000000ff */
[----:B------:R-:W-:Y:S01]  /*7550*/  LEA.HI.X.SX32 R15, R3, R2, 0x1, P6 ;  /* 0x00000002030f7211 */ /* 0x000fe200030f0eff */
[----:B------:R-:W-:Y:S01]  /*7560*/  VIADD R3, R12, 0x19 ;  /* 0x000000190c037836 */ /* 0x000fe20000000000 */
[----:B------:R-:W-:Y:S01]  /*7570*/  ISETP.LT.AND P2, PT, R16, UR15, !P0 ;  /* 0x0000000f10007c0c */ /* 0x000fe2000c741270 */
[----:B0-----:R-:W-:Y:S01]  /*7580*/  VIADD R5, R12, 0x1a ;  /* 0x0000001a0c057836 */ /* 0x001fe20000000000 */
[C---:B------:R-:W-:Y:S01]  /*7590*/  IADD3 R16, P6, PT, R13.reuse, R0, RZ ;  /* 0x000000000d107210 */ /* 0x040fe20007fde0ff */
[----:B------:R0:W-:Y:S01]  /*75a0*/  @P1 STG.E.U8 desc[UR8][R14.64], R19 ;  /* 0x000000130e001986 */ /* 0x0001e2000c101108 */
[----:B------:R-:W-:Y:S02]  /*75b0*/  PRMT R21, R10, 0x7771, RZ ;  /* 0x000077710a157816 */ /* 0x000fe400000000ff */
[C---:B------:R-:W-:Y:S01]  /*75c0*/  LEA.HI.X.SX32 R17, R13.reuse, R2, 0x1, P6 ;  /* 0x000000020d117211 */ /* 0x040fe200030f0eff */
[----:B------:R-:W-:Y:S01]  /*75d0*/  VIADD R13, R13, UR5 ;  /* 0x000000050d0d7c36 */ /* 0x000fe20008000000 */
[----:B------:R-:W-:-:S02]  /*75e0*/  ISETP.LT.AND P1, PT, R3, UR15, !P0 ;  /* 0x0000000f03007c0c */ /* 0x000fc4000c721270 */
[----:B-1----:R-:W-:Y:S01]  /*75f0*/  PRMT R23, R11, 0x7770, RZ ;  /* 0x000077700b177816 */ /* 0x002fe200000000ff */
[C---:B------:R-:W-:Y:S01]  /*7600*/  VIADD R3, R13.reuse, UR5 ;  /* 0x000000050d037c36 */ /* 0x040fe20008000000 */
[----:B------:R-:W-:Y:S01]  /*7610*/  IADD3 R4, P6, PT, R13, R0, RZ ;  /* 0x000000000d047210 */ /* 0x000fe20007fde0ff */
[----:B------:R1:W-:Y:S01]  /*7620*/  @P5 STG.E.U8 desc[UR8][R16.64], R21 ;  /* 0x0000001510005986 */ /* 0x0003e2000c101108 */
[----:B------:R-:W-:Y:S02]  /*7630*/  ISETP.LT.AND P5, PT, R5, UR15, !P0 ;  /* 0x0000000f05007c0c */ /* 0x000fe4000c7a1270 */
[----:B------:R-:W-:Y:S01]  /*7640*/  LEA.HI.X.SX32 R5, R13, R2, 0x1, P6 ;  /* 0x000000020d057211 */ /* 0x000fe200030f0eff */
[C---:B------:R-:W-:Y:S01]  /*7650*/  VIADD R13, R3.reuse, UR5 ;  /* 0x00000005030d7c36 */ /* 0x040fe20008000000 */
[----:B------:R-:W-:Y:S02]  /*7660*/  IADD3 R6, P6, PT, R3, R0, RZ ;  /* 0x0000000003067210 */ /* 0x000fe40007fde0ff */
[----:B0-----:R-:W-:Y:S01]  /*7670*/  PRMT R19, R11, 0x7771, RZ ;  /* 0x000077710b137816 */ /* 0x001fe200000000ff */
[----:B------:R0:W-:Y:S01]  /*7680*/  @P4 STG.E.U8 desc[UR8][R4.64], R23 ;  /* 0x0000001704004986 */ /* 0x0001e2000c101108 */
[----:B------:R-:W-:Y:S01]  /*7690*/  LEA.HI.X.SX32 R7, R3, R2, 0x1, P6 ;  /* 0x0000000203077211 */ /* 0x000fe200030f0eff */
[C---:B------:R-:W-:Y:S01]  /*76a0*/  VIADD R3, R13.reuse, UR5 ;  /* 0x000000050d037c36 */ /* 0x040fe20008000000 */
[C---:B------:R-:W-:Y:S01]  /*76b0*/  IADD3 R14, P6, PT, R13.reuse, R0, RZ ;  /* 0x000000000d0e7210 */ /* 0x040fe20007fde0ff */
[----:B-1----:R-:W-:Y:S01]  /*76c0*/  VIADD R16, R12, 0x1c ;  /* 0x0000001c0c107836 */ /* 0x002fe20000000000 */
[----:B------:R-:W-:Y:S01]  /*76d0*/  PRMT R21, R8, 0x7772, RZ ;  /* 0x0000777208157816 */ /* 0x000fe200000000ff */
[----:B------:R1:W-:Y:S01]  /*76e0*/  @P3 STG.E.U8 desc[UR8][R6.64], R19 ;  /* 0x0000001306003986 */ /* 0x0003e2000c101108 */
[----:B------:R-:W-:Y:S01]  /*76f0*/  LEA.HI.X.SX32 R15, R13, R2, 0x1, P6 ;  /* 0x000000020d0f7211 */ /* 0x000fe200030f0eff */
[----:B------:R-:W-:Y:S01]  /*7700*/  VIADD R13, R3, UR5 ;  /* 0x00000005030d7c36 */ /* 0x000fe20008000000 */
[----:B------:R-:W-:-:S02]  /*7710*/  ISETP.LT.AND P3, PT, R16, UR15, !P0 ;  /* 0x0000000f10007c0c */ /* 0x000fc4000c761270 */
[C---:B------:R-:W-:Y:S01]  /*7720*/  IADD3 R16, P6, PT, R3.reuse, R0, RZ ;  /* 0x0000000003107210 */ /* 0x040fe20007fde0ff */
[----:B0-----:R-:W-:Y:S01]  /*7730*/  VIADD R4, R12, 0x1d ;  /* 0x0000001d0c047836 */ /* 0x001fe20000000000 */
[----:B------:R0:W-:Y:S01]  /*7740*/  @P2 STG.E.U8 desc[UR8][R14.64], R21 ;  /* 0x000000150e002986 */ /* 0x0001e2000c101108 */
[----:B------:R-:W-:Y:S01]  /*7750*/  PRMT R23, R8, 0x7773, RZ ;  /* 0x0000777308177816 */ /* 0x000fe200000000ff */
[----:B------:R-:W-:Y:S01]  /*7760*/  VIADD R8, R12, 0x1e ;  /* 0x0000001e0c087836 */ /* 0x000fe20000000000 */
[----:B------:R-:W-:Y:S01]  /*7770*/  LEA.HI.X.SX32 R17, R3, R2, 0x1, P6 ;  /* 0x0000000203117211 */ /* 0x000fe200030f0eff */
[C---:B------:R-:W-:Y:S01]  /*7780*/  VIADD R3, R13.reuse, UR5 ;  /* 0x000000050d037c36 */ /* 0x040fe20008000000 */
[----:B------:R-:W-:Y:S02]  /*7790*/  ISETP.LT.AND P2, PT, R4, UR15, !P0 ;  /* 0x0000000f04007c0c */ /* 0x000fe4000c741270 */
[-C--:B------:R-:W-:Y:S01]  /*77a0*/  IADD3 R4, P6, PT, R13, R0.reuse, RZ ;  /* 0x000000000d047210 */ /* 0x080fe20007fde0ff */
[C---:B-1----:R-:W-:Y:S01]  /*77b0*/  VIADD R19, R3.reuse, UR5 ;  /* 0x0000000503137c36 */ /* 0x042fe20008000000 */
[----:B------:R1:W-:Y:S01]  /*77c0*/  @P1 STG.E.U8 desc[UR8][R16.64], R23 ;  /* 0x0000001710001986 */ /* 0x0003e2000c101108 */
[----:B------:R-:W-:-:S02]  /*77d0*/  IADD3 R6, P1, PT, R3, R0, RZ ;  /* 0x0000000003067210 */ /* 0x000fc40007f3e0ff */
[----:B------:R-:W-:Y:S01]  /*77e0*/  LEA.HI.X.SX32 R5, R13, R2, 0x1, P6 ;  /* 0x000000020d057211 */ /* 0x000fe200030f0eff */
[C---:B------:R-:W-:Y:S01]  /*77f0*/  VIADD R13, R19.reuse, UR5 ;  /* 0x00000005130d7c36 */ /* 0x040fe20008000000 */
[----:B0-----:R-:W-:Y:S02]  /*7800*/  IADD3 R14, P6, PT, R19, R0, RZ ;  /* 0x00000000130e7210 */ /* 0x001fe40007fde0ff */
[-C--:B------:R-:W-:Y:S01]  /*7810*/  LEA.HI.X.SX32 R7, R3, R2.reuse, 0x1, P1 ;  /* 0x0000000203077211 */ /* 0x080fe200008f0eff */
[----:B------:R-:W-:Y:S01]  /*7820*/  VIADD R21, R13, UR5 ;  /* 0x000000050d157c36 */ /* 0x000fe20008000000 */
[----:B------:R-:W-:Y:S01]  /*7830*/  ISETP.LT.AND P4, PT, R18, UR15, !P0 ;  /* 0x0000000f12007c0c */ /* 0x000fe2000c781270 */
[----:B------:R0:W-:Y:S01]  /*7840*/  @P5 STG.E.U8 desc[UR8][R4.64], R25 ;  /* 0x0000001904005986 */ /* 0x0001e2000c101108 */
[----:B------:R-:W-:Y:S01]  /*7850*/  LEA.HI.X.SX32 R15, R19, R2, 0x1, P6 ;  /* 0x00000002130f7211 */ /* 0x000fe200030f0eff */
[C---:B------:R-:W-:Y:S01]  /*7860*/  VIADD R3, R21.reuse, UR5 ;  /* 0x0000000515037c36 */ /* 0x040fe20008000000 */
[----:B-1----:R-:W-:-:S02]  /*7870*/  IADD3 R16, P1, PT, R21, R0, RZ ;  /* 0x0000000015107210 */ /* 0x002fc40007f3e0ff */
[----:B------:R-:W-:Y:S02]  /*7880*/  IADD3 R18, P6, PT, R13, R0, RZ ;  /* 0x000000000d127210 */ /* 0x000fe40007fde0ff */
[-C--:B------:R-:W-:Y:S02]  /*7890*/  LEA.HI.X.SX32 R17, R21, R2.reuse, 0x1, P1 ;  /* 0x0000000215117211 */ /* 0x080fe400008f0eff */
[----:B------:R-:W-:Y:S02]  /*78a0*/  ISETP.LT.AND P1, PT, R8, UR15, !P0 ;  /* 0x0000000f08007c0c */ /* 0x000fe4000c721270 */
[----:B------:R-:W-:Y:S02]  /*78b0*/  LEA.HI.X.SX32 R19, R13, R2, 0x1, P6 ;  /* 0x000000020d137211 */ /* 0x000fe400030f0eff */
[----:B------:R-:W-:Y:S02]  /*78c0*/  ISETP.LT.AND P0, PT, R20, UR15, !P0 ;  /* 0x0000000f14007c0c */ /* 0x000fe4000c701270 */
[----:B------:R-:W-:-:S02]  /*78d0*/  IADD3 R12, P6, PT, R3, R0, RZ ;  /* 0x00000000030c7210 */ /* 0x000fc40007fde0ff */
[----:B------:R-:W-:Y:S02]  /*78e0*/  PRMT R23, R9, 0x7773, RZ ;  /* 0x0000777309177816 */ /* 0x000fe400000000ff */
[----:B------:R-:W-:Y:S02]  /*78f0*/  LEA.HI.X.SX32 R13, R3, R2, 0x1, P6 ;  /* 0x00000002030d7211 */ /* 0x000fe400030f0eff */
[C---:B------:R-:W-:Y:S01]  /*7900*/  PRMT R21, R10.reuse, 0x7772, RZ ;  /* 0x000077720a157816 */ /* 0x040fe200000000ff */
[----:B------:R0:W-:Y:S01]  /*7910*/  @P4 STG.E.U8 desc[UR8][R6.64], R23 ;  /* 0x0000001706004986 */ /* 0x0001e2000c101108 */
[----:B------:R-:W-:Y:S02]  /*7920*/  PRMT R9, R10, 0x7773, RZ ;  /* 0x000077730a097816 */ /* 0x000fe400000000ff */
[C---:B------:R-:W-:Y:S01]  /*7930*/  PRMT R3, R11.reuse, 0x7773, RZ ;  /* 0x000077730b037816 */ /* 0x040fe200000000ff */
[----:B------:R0:W-:Y:S01]  /*7940*/  @P3 STG.E.U8 desc[UR8][R14.64], R21 ;  /* 0x000000150e003986 */ /* 0x0001e2000c101108 */
[----:B------:R-:W-:-:S03]  /*7950*/  PRMT R11, R11, 0x7772, RZ ;  /* 0x000077720b0b7816 */ /* 0x000fc600000000ff */
[----:B------:R0:W-:Y:S04]  /*7960*/  @P2 STG.E.U8 desc[UR8][R18.64], R9 ;  /* 0x0000000912002986 */ /* 0x0001e8000c101108 */
[----:B------:R0:W-:Y:S01]  /*7970*/  @P1 STG.E.U8 desc[UR8][R16.64], R11 ;  /* 0x0000000b10001986 */ /* 0x0001e2000c101108 */
[----:B------:R-:W-:Y:S05]  /*7980*/  @!P0 EXIT ;  /* 0x000000000000894d */ /* 0x000fea0003800000 */
[----:B------:R-:W-:Y:S01]  /*7990*/  STG.E.U8 desc[UR8][R12.64], R3 ;  /* 0x000000030c007986 */ /* 0x000fe2000c101108 */
[----:B------:R-:W-:Y:S05]  /*79a0*/  EXIT ;  /* 0x000000000000794d */ /* 0x000fea0003800000 */
.L_x_3:
[----:B------:R-:W-:-:S00]  /*79b0*/  BRA `(.L_x_3) ;  /* 0xfffffffc00fc7947 */ /* 0x000fc0000383ffff */
[----:B------:R-:W-:-:S00]  /*79c0*/  NOP ;  /* 0x0000000000007918 */ /* 0x000fc00000000000 */
        /* <DEDUP_REMOVED lines=11> */
.L_x_4:


//--------------------- .nv.shared.matmul_kernel  --------------------------
	.section	.nv.shared.matmul_kernel,"aw",@nobits
	.sectionflags	@""
	.align	16
	.zero		1024


//--------------------- .nv.shared.reserved.0     --------------------------
	.section	.nv.shared.reserved.0,"aw",@nobits
	.weak		__nv_reservedSMEM_offset_0_alias
	.size		__nv_reservedSMEM_offset_0_alias, 0, 64
	.other		__nv_reservedSMEM_offset_0_alias,@"STO_CUDA_RESERVED_SHARED STV_DEFAULT"
__nv_reservedSMEM_offset_0_alias:
	.zero		0
	.zero		64


//--------------------- .nv.constant0.matmul_kernel --------------------------
	.section	.nv.constant0.matmul_kernel,"a",@progbits
	.sectionflags	@""
	.align	4
.nv.constant0.matmul_kernel:
	.zero		976


//--------------------- SYMBOLS --------------------------

	.type		.nv.reservedSmem.offset0,@object
	.size		.nv.reservedSmem.offset0,0x4
	.type		.nv.reservedSmem.cap,@object
	.size		.nv.reservedSmem.cap,0x4
